	.headerflags	@"EF_CUDA_TEXMODE_UNIFIED EF_CUDA_64BIT_ADDRESS EF_CUDA_ACCELERATORS EF_CUDA_SM90 EF_CUDA_VIRTUAL_SM(EF_CUDA_SM90)"
	.elftype	@"ET_EXEC"


//--------------------- .nv.info                  --------------------------
	.section	.nv.info,"",@"SHT_CUDA_INFO"
	.align	4


	//----- nvinfo : EIATTR_REGCOUNT
	.align		4
        /*0000*/ 	.byte	0x04, 0x2f
        /*0002*/ 	.short	(.L_1 - .L_0)
	.align		4
.L_0:
        /*0004*/ 	.word	index@(triton_poi_fused_max_pool2d_with_indices_9)
        /*0008*/ 	.word	0x00000050


	//----- nvinfo : EIATTR_MIN_STACK_SIZE
	.align		4
.L_1:
        /*000c*/ 	.byte	0x04, 0x12
        /*000e*/ 	.short	(.L_3 - .L_2)
	.align		4
.L_2:
        /*0010*/ 	.word	index@(triton_poi_fused_max_pool2d_with_indices_9)
        /*0014*/ 	.word	0x00000008


	//----- nvinfo : EIATTR_FRAME_SIZE
	.align		4
.L_3:
        /*0018*/ 	.byte	0x04, 0x11
        /*001a*/ 	.short	(.L_5 - .L_4)
	.align		4
.L_4:
        /*001c*/ 	.word	index@(triton_poi_fused_max_pool2d_with_indices_9)
        /*0020*/ 	.word	0x00000008


	//----- nvinfo : EIATTR_MIN_STACK_SIZE
	.align		4
.L_5:
        /*0024*/ 	.byte	0x04, 0x12
        /*0026*/ 	.short	(.L_7 - .L_6)
	.align		4
.L_6:
        /*0028*/ 	.word	index@(triton_poi_fused_max_pool2d_with_indices_9)
        /*002c*/ 	.word	0x00000008
.L_7:


//--------------------- .nv.info.triton_poi_fused_max_pool2d_with_indices_9 --------------------------
	.section	.nv.info.triton_poi_fused_max_pool2d_with_indices_9,"",@"SHT_CUDA_INFO"
	.sectionflags	@""
	.align	4


	//----- nvinfo : EIATTR_CUDA_API_VERSION
	.align		4
        /*0000*/ 	.byte	0x04, 0x37
        /*0002*/ 	.short	(.L_9 - .L_8)
.L_8:
        /*0004*/ 	.word	0x0000007c


	//----- nvinfo : EIATTR_KPARAM_INFO
	.align		4
.L_9:
        /*0008*/ 	.byte	0x04, 0x17
        /*000a*/ 	.short	(.L_11 - .L_10)
.L_10:
        /*000c*/ 	.word	0x00000000
        /*0010*/ 	.short	0x0003
        /*0012*/ 	.short	0x0018
        /*0014*/ 	.byte	0x00, 0xf0, 0x11, 0x00


	//----- nvinfo : EIATTR_KPARAM_INFO
	.align		4
.L_11:
        /*0018*/ 	.byte	0x04, 0x17
        /*001a*/ 	.short	(.L_13 - .L_12)
.L_12:
        /*001c*/ 	.word	0x00000000
        /*0020*/ 	.short	0x0002
        /*0022*/ 	.short	0x0010
        /*0024*/ 	.byte	0x00, 0xf4, 0x21, 0x00


	//----- nvinfo : EIATTR_KPARAM_INFO
	.align		4
.L_13:
        /*0028*/ 	.byte	0x04, 0x17
        /*002a*/ 	.short	(.L_15 - .L_14)
.L_14:
        /*002c*/ 	.word	0x00000000
        /*0030*/ 	.short	0x0001
        /*0032*/ 	.short	0x0008
        /*0034*/ 	.byte	0x00, 0xf4, 0x21, 0x00


	//----- nvinfo : EIATTR_KPARAM_INFO
	.align		4
.L_15:
        /*0038*/ 	.byte	0x04, 0x17
        /*003a*/ 	.short	(.L_17 - .L_16)
.L_16:
        /*003c*/ 	.word	0x00000000
        /*0040*/ 	.short	0x0000
        /*0042*/ 	.short	0x0000
        /*0044*/ 	.byte	0x00, 0xf4, 0x21, 0x00


	//----- nvinfo : EIATTR_SPARSE_MMA_MASK
	.align		4
.L_17:
        /*0048*/ 	.byte	0x03, 0x50
        /*004a*/ 	.short	0x0000


	//----- nvinfo : EIATTR_MAXREG_COUNT
	.align		4
        /*004c*/ 	.byte	0x03, 0x1b
        /*004e*/ 	.short	0x00ff


	//----- nvinfo : EIATTR_EXIT_INSTR_OFFSETS
	.align		4
        /*0050*/ 	.byte	0x04, 0x1c
        /*0052*/ 	.short	(.L_19 - .L_18)


	//   ....[0]....
.L_18:
        /*0054*/ 	.word	0x00002c60


	//----- nvinfo : EIATTR_REQNTID
	.align		4
.L_19:
        /*0058*/ 	.byte	0x04, 0x10
        /*005a*/ 	.short	(.L_21 - .L_20)
.L_20:
        /*005c*/ 	.word	0x00000080
        /*0060*/ 	.word	0x00000001
        /*0064*/ 	.word	0x00000001


	//----- nvinfo : EIATTR_CBANK_PARAM_SIZE
	.align		4
.L_21:
        /*0068*/ 	.byte	0x03, 0x19
        /*006a*/ 	.short	0x001c


	//----- nvinfo : EIATTR_PARAM_CBANK
	.align		4
        /*006c*/ 	.byte	0x04, 0x0a
        /*006e*/ 	.short	(.L_23 - .L_22)
	.align		4
.L_22:
        /*0070*/ 	.word	index@(.nv.constant0.triton_poi_fused_max_pool2d_with_indices_9)
        /*0074*/ 	.short	0x0210
        /*0076*/ 	.short	0x001c


	//----- nvinfo : EIATTR_SW_WAR
	.align		4
.L_23:
        /*0078*/ 	.byte	0x04, 0x36
        /*007a*/ 	.short	(.L_25 - .L_24)
.L_24:
        /*007c*/ 	.word	0x00000008
.L_25:


//--------------------- .nv.callgraph             --------------------------
	.section	.nv.callgraph,"",@"SHT_CUDA_CALLGRAPH"
	.align	4
	.sectionentsize	8
	.align		4
        /*0000*/ 	.word	0x00000000
	.align		4
        /*0004*/ 	.word	0xffffffff
	.align		4
        /*0008*/ 	.word	0x00000000
	.align		4
        /*000c*/ 	.word	0xfffffffe
	.align		4
        /*0010*/ 	.word	0x00000000
	.align		4
        /*0014*/ 	.word	0xfffffffd
	.align		4
        /*0018*/ 	.word	0x00000000
	.align		4
        /*001c*/ 	.word	0xfffffffc


//--------------------- .text.triton_poi_fused_max_pool2d_with_indices_9 --------------------------
	.section	.text.triton_poi_fused_max_pool2d_with_indices_9,"ax",@progbits
	.sectionflags	@"SHF_BARRIERS=1"
	.align	128
        .global         triton_poi_fused_max_pool2d_with_indices_9
        .type           triton_poi_fused_max_pool2d_with_indices_9,@function
        .size           triton_poi_fused_max_pool2d_with_indices_9,(.L_x_1 - triton_poi_fused_max_pool2d_with_indices_9)
        .other          triton_poi_fused_max_pool2d_with_indices_9,@"STO_CUDA_ENTRY STV_DEFAULT"
triton_poi_fused_max_pool2d_with_indices_9:
.text.triton_poi_fused_max_pool2d_with_indices_9:
[----:B------:R-:W0:Y:S01]  /*0000*/  LDC R1, c[0x0][0x28] ;  /* 0x00000a00ff017b82 */ /* 0x000e220000000800 */
[----:B------:R-:W1:Y:S07]  /*0010*/  S2R R0, SR_TID.X ;  /* 0x0000000000007919 */ /* 0x000e6e0000002100 */
[----:B------:R-:W2:Y:S01]  /*0020*/  LDC.64 R26, c[0x0][0x210] ;  /* 0x00008400ff1a7b82 */ /* 0x000ea20000000a00 */
[----:B------:R-:W-:Y:S02]  /*0030*/  CS2R R16, SRZ ;  /* 0x0000000000107805 */ /* 0x000fe4000001ff00 */
[----:B------:R-:W-:Y:S01]  /*0040*/  CS2R R18, SRZ ;  /* 0x0000000000127805 */ /* 0x000fe2000001ff00 */
[----:B------:R-:W3:Y:S01]  /*0050*/  S2R R2, SR_CTAID.X ;  /* 0x0000000000027919 */ /* 0x000ee20000002500 */
[----:B------:R-:W-:Y:S01]  /*0060*/  CS2R R10, SRZ ;  /* 0x00000000000a7805 */ /* 0x000fe2000001ff00 */
[----:B------:R-:W-:Y:S01]  /*0070*/  ULDC.64 UR6, c[0x0][0x208] ;  /* 0x0000820000067ab9 */ /* 0x000fe20000000a00 */
[----:B------:R-:W-:Y:S01]  /*0080*/  ULDC.64 UR4, c[0x0][0x210] ;  /* 0x0000840000047ab9 */ /* 0x000fe20000000a00 */
[----:B0-----:R-:W-:Y:S01]  /*0090*/  VIADD R1, R1, 0xfffffff8 ;  /* 0xfffffff801017836 */ /* 0x001fe20000000000 */
[----:B------:R-:W-:Y:S01]  /*00a0*/  ULDC.64 UR8, c[0x0][0x220] ;  /* 0x0000880000087ab9 */ /* 0x000fe20000000a00 */
[----:B-1----:R-:W-:-:S02]  /*00b0*/  IMAD.SHL.U32 R0, R0, 0x8, RZ ;  /* 0x0000000800007824 */ /* 0x002fc400078e00ff */
[----:B---3--:R-:W-:Y:S01]  /*00c0*/  IMAD.SHL.U32 R77, R2, 0x400, RZ ;  /* 0x00000400024d7824 */ /* 0x008fe200078e00ff */
[----:B------:R-:W-:Y:S02]  /*00d0*/  SHF.R.S32.HI R2, RZ, 0x15, R2 ;  /* 0x00000015ff027819 */ /* 0x000fe40000011402 */
[----:B------:R-:W-:Y:S02]  /*00e0*/  LOP3.LUT R0, R0, 0x3f8, RZ, 0xc0, !PT ;  /* 0x000003f800007812 */ /* 0x000fe400078ec0ff */
[----:B------:R-:W-:Y:S02]  /*00f0*/  SGXT R2, R2, 0x1 ;  /* 0x000000010202781a */ /* 0x000fe40000000200 */
[----:B------:R-:W-:-:S04]  /*0100*/  LOP3.LUT R3, R77, R0, RZ, 0xfc, !PT ;  /* 0x000000004d037212 */ /* 0x000fc800078efcff */
[CC--:B------:R-:W-:Y:S02]  /*0110*/  LEA.HI R4, R2.reuse, R3.reuse, RZ, 0x6 ;  /* 0x0000000302047211 */ /* 0x0c0fe400078f30ff */
[----:B------:R-:W-:Y:S02]  /*0120*/  LEA.HI R5, R2, R3, RZ, 0xc ;  /* 0x0000000302057211 */ /* 0x000fe400078f60ff */
[----:B------:R-:W-:Y:S02]  /*0130*/  SHF.R.S32.HI R13, RZ, 0x6, R4 ;  /* 0x00000006ff0d7819 */ /* 0x000fe40000011404 */
[----:B------:R-:W-:Y:S02]  /*0140*/  SHF.R.S32.HI R6, RZ, 0xc, R5 ;  /* 0x0000000cff067819 */ /* 0x000fe40000011405 */
[----:B------:R-:W-:Y:S02]  /*0150*/  LEA.HI R5, R13, R13, RZ, 0x6 ;  /* 0x0000000d0d057211 */ /* 0x000fe400078f30ff */
[----:B------:R-:W-:-:S02]  /*0160*/  LEA.HI R7, R6, R6, RZ, 0x6 ;  /* 0x0000000606077211 */ /* 0x000fc400078f30ff */
[----:B------:R-:W-:Y:S02]  /*0170*/  LOP3.LUT R8, R5, 0xffffffc0, RZ, 0xc0, !PT ;  /* 0xffffffc005087812 */ /* 0x000fe400078ec0ff */
[----:B------:R-:W-:Y:S02]  /*0180*/  LOP3.LUT R7, R7, 0xffffffc0, RZ, 0xc0, !PT ;  /* 0xffffffc007077812 */ /* 0x000fe400078ec0ff */
[----:B------:R-:W-:Y:S01]  /*0190*/  LOP3.LUT R4, R4, 0xffffffc0, RZ, 0xc0, !PT ;  /* 0xffffffc004047812 */ /* 0x000fe200078ec0ff */
[----:B------:R-:W-:Y:S01]  /*01a0*/  IMAD.IADD R13, R13, 0x1, -R8 ;  /* 0x000000010d0d7824 */ /* 0x000fe200078e0a08 */
[----:B------:R-:W-:Y:S01]  /*01b0*/  CS2R R8, SRZ ;  /* 0x0000000000087805 */ /* 0x000fe2000001ff00 */
[C---:B------:R-:W-:Y:S02]  /*01c0*/  IMAD.IADD R20, R6.reuse, 0x1, -R7 ;  /* 0x0000000106147824 */ /* 0x040fe400078e0a07 */
[----:B------:R-:W-:Y:S01]  /*01d0*/  IMAD R30, R6, 0x80, R13 ;  /* 0x00000080061e7824 */ /* 0x000fe200078e020d */
[----:B------:R-:W-:Y:S01]  /*01e0*/  ISETP.GT.AND P0, PT, R13, RZ, PT ;  /* 0x000000ff0d00720c */ /* 0x000fe20003f04270 */
[----:B------:R-:W-:Y:S01]  /*01f0*/  IMAD.IADD R31, R3, 0x1, -R4 ;  /* 0x00000001031f7824 */ /* 0x000fe200078e0a04 */
[----:B------:R-:W-:Y:S01]  /*0200*/  ISETP.GT.AND P1, PT, R20, RZ, PT ;  /* 0x000000ff1400720c */ /* 0x000fe20003f24270 */
[----:B------:R-:W-:Y:S01]  /*0210*/  IMAD.SHL.U32 R30, R30, 0x80, RZ ;  /* 0x000000801e1e7824 */ /* 0x000fe200078e00ff */
[----:B------:R-:W-:-:S02]  /*0220*/  ISETP.GT.AND P2, PT, R20, RZ, P0 ;  /* 0x000000ff1400720c */ /* 0x000fc40000744270 */
[----:B------:R-:W-:Y:S01]  /*0230*/  ISETP.GT.AND P1, PT, R13, -0x1, P1 ;  /* 0xffffffff0d00780c */ /* 0x000fe20000f24270 */
[C---:B------:R-:W-:Y:S02]  /*0240*/  VIADD R22, R30.reuse, 0xffffdfc0 ;  /* 0xffffdfc01e167836 */ /* 0x040fe40000000000 */
[----:B------:R-:W-:Y:S02]  /*0250*/  VIADD R34, R30, 0xffffe000 ;  /* 0xffffe0001e227836 */ /* 0x000fe40000000000 */
[C---:B------:R-:W-:Y:S02]  /*0260*/  IMAD.IADD R4, R31.reuse, 0x1, R22 ;  /* 0x000000011f047824 */ /* 0x040fe400078e0216 */
[----:B------:R-:W-:Y:S02]  /*0270*/  IMAD.IADD R6, R31, 0x1, R34 ;  /* 0x000000011f067824 */ /* 0x000fe400078e0222 */
[----:B--2---:R-:W-:-:S04]  /*0280*/  IMAD.WIDE R4, R4, 0x4, R26 ;  /* 0x0000000404047825 */ /* 0x004fc800078e021a */
[----:B------:R-:W-:Y:S01]  /*0290*/  IMAD.WIDE R6, R6, 0x4, R26 ;  /* 0x0000000406067825 */ /* 0x000fe200078e021a */
[----:B------:R0:W2:Y:S04]  /*02a0*/  @P2 LDG.E.128 R16, desc[UR6][R4.64] ;  /* 0x0000000604102981 */ /* 0x0000a8000c1e1d00 */
[----:B------:R1:W3:Y:S01]  /*02b0*/  @P1 LDG.E.128 R8, desc[UR6][R6.64] ;  /* 0x0000000606081981 */ /* 0x0002e2000c1e1d00 */
[----:B------:R-:W-:Y:S01]  /*02c0*/  LOP3.LUT R0, R77, 0x4, R0, 0xfe, !PT ;  /* 0x000000044d007812 */ /* 0x000fe200078efe00 */
[----:B------:R-:W-:-:S03]  /*02d0*/  VIADD R38, R30, 0xffffe040 ;  /* 0xffffe0401e267836 */ /* 0x000fc60000000000 */
[----:B------:R-:W-:Y:S01]  /*02e0*/  LEA.HI R2, R2, R0, RZ, 0x6 ;  /* 0x0000000002027211 */ /* 0x000fe200078f30ff */
[----:B------:R-:W-:-:S03]  /*02f0*/  IMAD.IADD R24, R31, 0x1, R38 ;  /* 0x000000011f187824 */ /* 0x000fc600078e0226 */
[----:B0-----:R-:W-:Y:S01]  /*0300*/  LOP3.LUT R5, R2, 0xffffffc0, RZ, 0xc0, !PT ;  /* 0xffffffc002057812 */ /* 0x001fe200078ec0ff */
[----:B------:R-:W-:Y:S01]  /*0310*/  IMAD.WIDE R24, R24, 0x4, R26 ;  /* 0x0000000418187825 */ /* 0x000fe200078e021a */
[----:B-1----:R-:W-:-:S03]  /*0320*/  SHF.R.S32.HI R6, RZ, 0x1f, R30 ;  /* 0x0000001fff067819 */ /* 0x002fc6000001141e */
[----:B------:R-:W-:Y:S01]  /*0330*/  IMAD.IADD R4, R0, 0x1, -R5 ;  /* 0x0000000100047824 */ /* 0x000fe200078e0a05 */
[----:B--2---:R-:W-:Y:S02]  /*0340*/  SEL R16, R16, 0xff800000, P2 ;  /* 0xff80000010107807 */ /* 0x004fe40001000000 */
[----:B------:R-:W-:Y:S02]  /*0350*/  SEL R12, R17, 0xff800000, P2 ;  /* 0xff800000110c7807 */ /* 0x000fe40001000000 */
[----:B---3--:R-:W-:Y:S02]  /*0360*/  SEL R21, R8, 0xff800000, P1 ;  /* 0xff80000008157807 */ /* 0x008fe40000800000 */
[----:B------:R-:W-:Y:S02]  /*0370*/  SEL R23, R9, 0xff800000, P1 ;  /* 0xff80000009177807 */ /* 0x000fe40000800000 */
[----:B------:R-:W-:Y:S02]  /*0380*/  FSETP.GT.AND P6, PT, R21, R16, PT ;  /* 0x000000101500720b */ /* 0x000fe40003fc4000 */
[----:B------:R-:W-:-:S02]  /*0390*/  FSETP.GT.AND P5, PT, R23, R12, PT ;  /* 0x0000000c1700720b */ /* 0x000fc40003fa4000 */
[----:B------:R-:W-:Y:S02]  /*03a0*/  SEL R18, R18, 0xff800000, P2 ;  /* 0xff80000012127807 */ /* 0x000fe40001000000 */
[----:B------:R-:W-:Y:S02]  /*03b0*/  SEL R9, R10, 0xff800000, P1 ;  /* 0xff8000000a097807 */ /* 0x000fe40000800000 */
[----:B------:R-:W-:Y:S02]  /*03c0*/  FSETP.NAN.AND P3, PT, R21, R21, PT ;  /* 0x000000151500720b */ /* 0x000fe40003f68000 */
[----:B------:R-:W-:Y:S02]  /*03d0*/  FSETP.GT.AND P4, PT, R9, R18, PT ;  /* 0x000000120900720b */ /* 0x000fe40003f84000 */
[----:B------:R-:W-:Y:S02]  /*03e0*/  SEL R2, R19, 0xff800000, P2 ;  /* 0xff80000013027807 */ /* 0x000fe40001000000 */
[----:B------:R-:W-:-:S02]  /*03f0*/  @!P6 SEL R21, R21, R16, P3 ;  /* 0x000000101515e207 */ /* 0x000fc40001800000 */
[----:B------:R-:W-:Y:S02]  /*0400*/  CS2R R16, SRZ ;  /* 0x0000000000107805 */ /* 0x000fe4000001ff00 */
[----:B------:R-:W-:Y:S02]  /*0410*/  FSETP.NAN.AND P3, PT, R23, R23, PT ;  /* 0x000000171700720b */ /* 0x000fe40003f68000 */
[----:B------:R-:W-:Y:S02]  /*0420*/  SEL R11, R11, 0xff800000, P1 ;  /* 0xff8000000b0b7807 */ /* 0x000fe40000800000 */
[----:B------:R-:W-:Y:S02]  /*0430*/  @!P5 SEL R23, R23, R12, P3 ;  /* 0x0000000c1717d207 */ /* 0x000fe40001800000 */
[----:B------:R-:W-:Y:S02]  /*0440*/  FSETP.NAN.AND P3, PT, R9, R9, PT ;  /* 0x000000090900720b */ /* 0x000fe40003f68000 */
[----:B------:R-:W-:-:S02]  /*0450*/  P2R R7, PR, RZ, 0x10 ;  /* 0x00000010ff077803 */ /* 0x000fc40000000000 */
[----:B------:R-:W-:Y:S02]  /*0460*/  @!P4 SEL R9, R9, R18, P3 ;  /* 0x000000120909c207 */ /* 0x000fe40001800000 */
[----:B------:R-:W-:Y:S02]  /*0470*/  CS2R R18, SRZ ;  /* 0x0000000000127805 */ /* 0x000fe4000001ff00 */
[----:B------:R-:W-:Y:S02]  /*0480*/  IADD3 R12, P3, R31, R30, RZ ;  /* 0x0000001e1f0c7210 */ /* 0x000fe40007f7e0ff */
[----:B------:R-:W-:Y:S02]  /*0490*/  FSETP.GT.AND P4, PT, R11, R2, PT ;  /* 0x000000020b00720b */ /* 0x000fe40003f84000 */
[----:B------:R-:W-:Y:S01]  /*04a0*/  LEA.HI.X.SX32 R15, R31, R6, 0x1, P3 ;  /* 0x000000061f0f7211 */ /* 0x000fe200018f0eff */
[----:B------:R0:W2:Y:S01]  /*04b0*/  @P1 LDG.E.128 R16, desc[UR6][R24.64] ;  /* 0x0000000618101981 */ /* 0x0000a2000c1e1d00 */
[----:B------:R-:W-:-:S02]  /*04c0*/  LEA R14, P3, R12, UR4, 0x2 ;  /* 0x000000040c0e7c11 */ /* 0x000fc4000f8610ff */
[----:B------:R-:W-:Y:S02]  /*04d0*/  P2R R10, PR, RZ, 0x20 ;  /* 0x00000020ff0a7803 */ /* 0x000fe40000000000 */
[----:B------:R-:W-:Y:S02]  /*04e0*/  LEA.HI.X R15, R12, UR5, R15, 0x2, P3 ;  /* 0x000000050c0f7c11 */ /* 0x000fe400098f140f */
[----:B------:R-:W-:Y:S01]  /*04f0*/  IADD3 R0, P3, R4, R30, RZ ;  /* 0x0000001e04007210 */ /* 0x000fe20007f7e0ff */
[----:B------:R-:W-:Y:S01]  /*0500*/  VIADD R42, R30, 0xffffffc0 ;  /* 0xffffffc01e2a7836 */ /* 0x000fe20000000000 */
[----:B------:R-:W-:Y:S02]  /*0510*/  ISETP.GT.AND P0, PT, R20, -0x1, P0 ;  /* 0xffffffff1400780c */ /* 0x000fe40000704270 */
[----:B------:R-:W-:Y:S02]  /*0520*/  LEA.HI.X.SX32 R5, R4, R6, 0x1, P3 ;  /* 0x0000000604057211 */ /* 0x000fe400018f0eff */
[----:B------:R-:W-:-:S02]  /*0530*/  LEA R28, P3, R0, UR4, 0x2 ;  /* 0x00000004001c7c11 */ /* 0x000fc4000f8610ff */
[----:B------:R-:W-:Y:S02]  /*0540*/  LOP3.LUT R13, R20, R13, RZ, 0xfc, !PT ;  /* 0x0000000d140d7212 */ /* 0x000fe400078efcff */
[----:B------:R-:W-:Y:S02]  /*0550*/  LEA.HI.X R29, R0, UR5, R5, 0x2, P3 ;  /* 0x00000005001d7c11 */ /* 0x000fe400098f1405 */
[C---:B------:R-:W-:Y:S02]  /*0560*/  FSETP.NAN.AND P3, PT, R11.reuse, R11, PT ;  /* 0x0000000b0b00720b */ /* 0x040fe40003f68000 */
[----:B------:R-:W-:Y:S02]  /*0570*/  P2R R5, PR, RZ, 0x10 ;  /* 0x00000010ff057803 */ /* 0x000fe40000000000 */
[----:B------:R-:W-:Y:S01]  /*0580*/  @!P4 SEL R11, R11, R2, P3 ;  /* 0x000000020b0bc207 */ /* 0x000fe20001800000 */
[----:B0-----:R-:W-:Y:S01]  /*0590*/  IMAD.IADD R24, R31, 0x1, R42 ;  /* 0x000000011f187824 */ /* 0x001fe200078e022a */
[----:B------:R-:W-:-:S02]  /*05a0*/  P2R R8, PR, RZ, 0x40 ;  /* 0x00000040ff087803 */ /* 0x000fc40000000000 */
[----:B--2---:R-:W-:-:S04]  /*05b0*/  SEL R32, R19, 0xff800000, P1 ;  /* 0xff80000013207807 */ /* 0x004fc80000800000 */
[-C--:B------:R-:W-:Y:S02]  /*05c0*/  FSETP.NAN.AND P3, PT, R32, R32.reuse, PT ;  /* 0x000000202000720b */ /* 0x080fe40003f68000 */
[----:B------:R-:W-:Y:S02]  /*05d0*/  FSETP.GEU.AND P4, PT, R11, R32, PT ;  /* 0x000000200b00720b */ /* 0x000fe40003f8e000 */
[----:B------:R-:W-:Y:S02]  /*05e0*/  SEL R26, R18, 0xff800000, P1 ;  /* 0xff800000121a7807 */ /* 0x000fe40000800000 */
[----:B------:R-:W-:-:S07]  /*05f0*/  P2R R12, PR, RZ, 0x10 ;  /* 0x00000010ff0c7803 */ /* 0x000fce0000000000 */
[----:B------:R-:W-:Y:S02]  /*0600*/  @!P3 SEL R32, R32, R11, !P4 ;  /* 0x0000000b2020b207 */ /* 0x000fe40006000000 */
[----:B------:R-:W-:-:S04]  /*0610*/  FSETP.GEU.AND P4, PT, R9, R26, PT ;  /* 0x0000001a0900720b */ /* 0x000fc80003f8e000 */
[----:B------:R-:W-:-:S05]  /*0620*/  P2R R11, PR, RZ, 0x10 ;  /* 0x00000010ff0b7803 */ /* 0x000fca0000000000 */
[----:B------:R0:W-:Y:S02]  /*0630*/  STL.64 [R1], R10 ;  /* 0x0000000a01007387 */ /* 0x0001e40000100a00 */
[----:B0-----:R-:W0:Y:S01]  /*0640*/  LDC.64 R10, c[0x0][0x210] ;  /* 0x00008400ff0a7b82 */ /* 0x001e220000000a00 */
[----:B------:R-:W-:Y:S02]  /*0650*/  SEL R2, R17, 0xff800000, P1 ;  /* 0xff80000011027807 */ /* 0x000fe40000800000 */
[----:B------:R-:W-:Y:S02]  /*0660*/  CS2R R18, SRZ ;  /* 0x0000000000127805 */ /* 0x000fe4000001ff00 */
[----:B------:R-:W-:Y:S02]  /*0670*/  SEL R0, R16, 0xff800000, P1 ;  /* 0xff80000010007807 */ /* 0x000fe40000800000 */
[----:B------:R-:W-:Y:S01]  /*0680*/  CS2R R16, SRZ ;  /* 0x0000000000107805 */ /* 0x000fe2000001ff00 */
[----:B0-----:R-:W-:-:S05]  /*0690*/  IMAD.WIDE R24, R24, 0x4, R10 ;  /* 0x0000000418187825 */ /* 0x001fca00078e020a */
[----:B------:R-:W2:Y:S01]  /*06a0*/  @P0 LDG.E.128 R16, desc[UR6][R24.64] ;  /* 0x0000000618100981 */ /* 0x000ea2000c1e1d00 */
[----:B------:R-:W-:-:S13]  /*06b0*/  FSETP.NAN.AND P3, PT, R26, R26, PT ;  /* 0x0000001a1a00720b */ /* 0x000fda0003f68000 */
[----:B------:R-:W-:Y:S02]  /*06c0*/  @!P3 SEL R26, R26, R9, !P4 ;  /* 0x000000091a1ab207 */ /* 0x000fe40006000000 */
[-C--:B------:R-:W-:Y:S02]  /*06d0*/  FSETP.NAN.AND P3, PT, R2, R2.reuse, PT ;  /* 0x000000020200720b */ /* 0x080fe40003f68000 */
[----:B------:R-:W-:Y:S02]  /*06e0*/  FSETP.GEU.AND P4, PT, R23, R2, PT ;  /* 0x000000021700720b */ /* 0x000fe40003f8e000 */
[----:B------:R-:W-:-:S09]  /*06f0*/  ISETP.GT.AND P5, PT, R13, -0x1, PT ;  /* 0xffffffff0d00780c */ /* 0x000fd20003fa4270 */
[----:B------:R-:W-:Y:S02]  /*0700*/  @!P3 SEL R2, R2, R23, !P4 ;  /* 0x000000170202b207 */ /* 0x000fe40006000000 */
[-C--:B------:R-:W-:Y:S02]  /*0710*/  FSETP.NAN.AND P3, PT, R0, R0.reuse, PT ;  /* 0x000000000000720b */ /* 0x080fe40003f68000 */
[----:B------:R-:W-:Y:S01]  /*0720*/  P2R R9, PR, RZ, 0x10 ;  /* 0x00000010ff097803 */ /* 0x000fe20000000000 */
[----:B------:R-:W-:Y:S01]  /*0730*/  IMAD.IADD R20, R31, 0x1, R30 ;  /* 0x000000011f147824 */ /* 0x000fe200078e021e */
[----:B------:R-:W-:-:S09]  /*0740*/  FSETP.GEU.AND P4, PT, R21, R0, PT ;  /* 0x000000001500720b */ /* 0x000fd20003f8e000 */
[----:B------:R-:W-:Y:S01]  /*0750*/  @!P3 SEL R0, R0, R21, !P4 ;  /* 0x000000150000b207 */ /* 0x000fe20006000000 */
[----:B------:R-:W-:Y:S01]  /*0760*/  IMAD.WIDE R20, R20, 0x4, R10 ;  /* 0x0000000414147825 */ /* 0x000fe200078e020a */
[----:B--2---:R-:W-:Y:S02]  /*0770*/  SEL R23, R16, 0xff800000, P0 ;  /* 0xff80000010177807 */ /* 0x004fe40000000000 */
[----:B------:R-:W-:Y:S02]  /*0780*/  SEL R27, R17, 0xff800000, P0 ;  /* 0xff800000111b7807 */ /* 0x000fe40000000000 */
[----:B------:R-:W-:Y:S02]  /*0790*/  CS2R R16, SRZ ;  /* 0x0000000000107805 */ /* 0x000fe4000001ff00 */
[----:B------:R-:W-:Y:S02]  /*07a0*/  SEL R33, R18, 0xff800000, P0 ;  /* 0xff80000012217807 */ /* 0x000fe40000000000 */
[----:B------:R-:W-:-:S02]  /*07b0*/  SEL R25, R19, 0xff800000, P0 ;  /* 0xff80000013197807 */ /* 0x000fc40000000000 */
[----:B------:R-:W-:-:S06]  /*07c0*/  CS2R R18, SRZ ;  /* 0x0000000000127805 */ /* 0x000fcc000001ff00 */
[----:B------:R-:W2:Y:S01]  /*07d0*/  @P5 LDG.E.128 R16, desc[UR6][R20.64] ;  /* 0x0000000614105981 */ /* 0x000ea2000c1e1d00 */
[-C--:B------:R-:W-:Y:S02]  /*07e0*/  FSETP.NAN.AND P3, PT, R23, R23.reuse, PT ;  /* 0x000000171700720b */ /* 0x080fe40003f68000 */
[----:B------:R-:W-:Y:S02]  /*07f0*/  P2R R6, PR, RZ, 0x10 ;  /* 0x00000010ff067803 */ /* 0x000fe40000000000 */
[----:B------:R-:W-:-:S09]  /*0800*/  FSETP.GEU.AND P4, PT, R0, R23, PT ;  /* 0x000000170000720b */ /* 0x000fd20003f8e000 */
[----:B------:R-:W-:Y:S02]  /*0810*/  @!P3 SEL R23, R23, R0, !P4 ;  /* 0x000000001717b207 */ /* 0x000fe40006000000 */
        /* <DEDUP_REMOVED lines=12> */
[----:B--2---:R-:W-:Y:S02]  /*08e0*/  SEL R32, R19, 0xff800000, P5 ;  /* 0xff80000013207807 */ /* 0x004fe40002800000 */
[----:B------:R-:W-:Y:S02]  /*08f0*/  SEL R26, R18, 0xff800000, P5 ;  /* 0xff800000121a7807 */ /* 0x000fe40002800000 */
[----:B------:R-:W-:Y:S02]  /*0900*/  CS2R R18, SRZ ;  /* 0x0000000000127805 */ /* 0x000fe4000001ff00 */
[----:B------:R-:W-:Y:S02]  /*0910*/  SEL R24, R17, 0xff800000, P5 ;  /* 0xff80000011187807 */ /* 0x000fe40002800000 */
[----:B------:R-:W-:-:S02]  /*0920*/  SEL R20, R16, 0xff800000, P5 ;  /* 0xff80000010147807 */ /* 0x000fc40002800000 */
[----:B------:R-:W-:-:S06]  /*0930*/  CS2R R16, SRZ ;  /* 0x0000000000107805 */ /* 0x000fcc000001ff00 */
[----:B------:R0:W2:Y:S01]  /*0940*/  @P5 LDG.E.128 R16, desc[UR6][R14.64+0x100] ;  /* 0x000100060e105981 */ /* 0x0000a2000c1e1d00 */
        /* <DEDUP_REMOVED lines=12> */
[-C--:B------:R-:W-:Y:S01]  /*0a10*/  FSETP.NAN.AND P3, PT, R20, R20.reuse, PT ;  /* 0x000000141400720b */ /* 0x080fe20003f68000 */
[----:B------:R-:W-:Y:S01]  /*0a20*/  VIADD R36, R30, 0x1fc0 ;  /* 0x00001fc01e247836 */ /* 0x000fe20000000000 */
[----:B------:R-:W-:Y:S02]  /*0a30*/  P2R R69, PR, RZ, 0x10 ;  /* 0x00000010ff457803 */ /* 0x000fe40000000000 */
[----:B------:R-:W-:Y:S01]  /*0a40*/  FSETP.GEU.AND P4, PT, R23, R20, PT ;  /* 0x000000141700720b */ /* 0x000fe20003f8e000 */
[----:B0-----:R-:W-:-:S04]  /*0a50*/  IMAD.IADD R14, R31, 0x1, R36 ;  /* 0x000000011f0e7824 */ /* 0x001fc800078e0224 */
[----:B------:R-:W-:-:S04]  /*0a60*/  IMAD.WIDE R14, R14, 0x4, R10 ;  /* 0x000000040e0e7825 */ /* 0x000fc800078e020a */
[----:B------:R-:W-:Y:S02]  /*0a70*/  @!P3 SEL R20, R20, R23, !P4 ;  /* 0x000000171414b207 */ /* 0x000fe40006000000 */
        /* <DEDUP_REMOVED lines=23> */
[----:B------:R-:W-:Y:S01]  /*0bf0*/  P2R R67, PR, RZ, 0x10 ;  /* 0x00000010ff437803 */ /* 0x000fe20000000000 */
[----:B------:R-:W-:-:S04]  /*0c00*/  VIADD R35, R30, 0x2000 ;  /* 0x000020001e237836 */ /* 0x000fc80000000000 */
[----:B------:R-:W-:Y:S01]  /*0c10*/  IMAD.IADD R20, R31, 0x1, R35 ;  /* 0x000000011f147824 */ /* 0x000fe200078e0223 */
[----:B--2---:R-:W-:-:S04]  /*0c20*/  SEL R40, R19, 0xff800000, P0 ;  /* 0xff80000013287807 */ /* 0x004fc80000000000 */
[-C--:B------:R-:W-:Y:S02]  /*0c30*/  FSETP.NAN.AND P3, PT, R40, R40.reuse, PT ;  /* 0x000000282800720b */ /* 0x080fe40003f68000 */
[----:B------:R-:W-:Y:S02]  /*0c40*/  FSETP.GEU.AND P4, PT, R13, R40, PT ;  /* 0x000000280d00720b */ /* 0x000fe40003f8e000 */
[----:B------:R-:W-:-:S09]  /*0c50*/  SEL R32, R18, 0xff800000, P0 ;  /* 0xff80000012207807 */ /* 0x000fd20000000000 */
[----:B------:R-:W-:Y:S02]  /*0c60*/  @!P3 SEL R40, R40, R13, !P4 ;  /* 0x0000000d2828b207 */ /* 0x000fe40006000000 */
[-C--:B------:R-:W-:Y:S02]  /*0c70*/  FSETP.NAN.AND P3, PT, R32, R32.reuse, PT ;  /* 0x000000202000720b */ /* 0x080fe40003f68000 */
[----:B------:R-:W-:Y:S02]  /*0c80*/  P2R R54, PR, RZ, 0x10 ;  /* 0x00000010ff367803 */ /* 0x000fe40000000000 */
[----:B------:R-:W-:-:S09]  /*0c90*/  FSETP.GEU.AND P4, PT, R25, R32, PT ;  /* 0x000000201900720b */ /* 0x000fd20003f8e000 */
[----:B------:R-:W-:Y:S02]  /*0ca0*/  @!P3 SEL R32, R32, R25, !P4 ;  /* 0x000000192020b207 */ /* 0x000fe40006000000 */
[----:B------:R-:W-:-:S04]  /*0cb0*/  SEL R25, R17, 0xff800000, P0 ;  /* 0xff80000011197807 */ /* 0x000fc80000000000 */
[-C--:B------:R-:W-:Y:S02]  /*0cc0*/  FSETP.NAN.AND P3, PT, R25, R25.reuse, PT ;  /* 0x000000191900720b */ /* 0x080fe40003f68000 */
[----:B------:R-:W-:Y:S02]  /*0cd0*/  P2R R13, PR, RZ, 0x10 ;  /* 0x00000010ff0d7803 */ /* 0x000fe40000000000 */
[----:B------:R-:W-:-:S09]  /*0ce0*/  FSETP.GEU.AND P4, PT, R23, R25, PT ;  /* 0x000000191700720b */ /* 0x000fd20003f8e000 */
[----:B------:R-:W-:Y:S02]  /*0cf0*/  @!P3 SEL R25, R25, R23, !P4 ;  /* 0x000000171919b207 */ /* 0x000fe40006000000 */
[----:B------:R-:W-:-:S04]  /*0d00*/  SEL R23, R16, 0xff800000, P0 ;  /* 0xff80000010177807 */ /* 0x000fc80000000000 */
[-C--:B------:R-:W-:Y:S02]  /*0d10*/  FSETP.NAN.AND P3, PT, R23, R23.reuse, PT ;  /* 0x000000171700720b */ /* 0x080fe40003f68000 */
[----:B------:R-:W-:Y:S02]  /*0d20*/  P2R R14, PR, RZ, 0x10 ;  /* 0x00000010ff0e7803 */ /* 0x000fe40000000000 */
[----:B------:R-:W-:Y:S02]  /*0d30*/  FSETP.GEU.AND P4, PT, R21, R23, PT ;  /* 0x000000171500720b */ /* 0x000fe40003f8e000 */
[----:B------:R-:W-:Y:S02]  /*0d40*/  CS2R R16, SRZ ;  /* 0x0000000000107805 */ /* 0x000fe4000001ff00 */
[----:B------:R-:W-:-:S05]  /*0d50*/  CS2R R18, SRZ ;  /* 0x0000000000127805 */ /* 0x000fca000001ff00 */
[----:B------:R-:W-:Y:S01]  /*0d60*/  @!P3 SEL R23, R23, R21, !P4 ;  /* 0x000000151717b207 */ /* 0x000fe20006000000 */
[----:B------:R-:W-:-:S05]  /*0d70*/  IMAD.WIDE R20, R20, 0x4, R10 ;  /* 0x0000000414147825 */ /* 0x000fca00078e020a */
[----:B------:R0:W2:Y:S01]  /*0d80*/  @P5 LDG.E.128 R16, desc[UR6][R20.64] ;  /* 0x0000000614105981 */ /* 0x0000a2000c1e1d00 */
[----:B------:R-:W-:Y:S02]  /*0d90*/  P2R R15, PR, RZ, 0x10 ;  /* 0x00000010ff0f7803 */ /* 0x000fe40000000000 */
[----:B0-----:R-:W-:Y:S02]  /*0da0*/  CS2R R20, SRZ ;  /* 0x0000000000147805 */ /* 0x001fe4000001ff00 */
        /* <DEDUP_REMOVED lines=13> */
[----:B------:R-:W-:Y:S01]  /*0e80*/  @!P3 SEL R25, R25, R32, !P4 ;  /* 0x000000201919b207 */ /* 0x000fe20006000000 */
[----:B------:R-:W-:Y:S01]  /*0e90*/  IMAD.IADD R32, R4, 0x1, R22 ;  /* 0x0000000104207824 */ /* 0x000fe200078e0216 */
[----:B------:R-:W-:-:S03]  /*0ea0*/  CS2R R22, SRZ ;  /* 0x0000000000167805 */ /* 0x000fc6000001ff00 */
[----:B------:R-:W-:-:S05]  /*0eb0*/  IMAD.WIDE R32, R32, 0x4, R10 ;  /* 0x0000000420207825 */ /* 0x000fca00078e020a */
[----:B------:R0:W2:Y:S01]  /*0ec0*/  @P2 LDG.E.128 R20, desc[UR6][R32.64] ;  /* 0x0000000620142981 */ /* 0x0000a2000c1e1d00 */
[----:B------:R-:W-:-:S04]  /*0ed0*/  SEL R19, R19, 0xff800000, P5 ;  /* 0xff80000013137807 */ /* 0x000fc80002800000 */
[-C--:B------:R-:W-:Y:S02]  /*0ee0*/  FSETP.NAN.AND P3, PT, R19, R19.reuse, PT ;  /* 0x000000131300720b */ /* 0x080fe40003f68000 */
[----:B------:R-:W-:Y:S02]  /*0ef0*/  P2R R18, PR, RZ, 0x10 ;  /* 0x00000010ff127803 */ /* 0x000fe40000000000 */
[----:B------:R-:W-:Y:S01]  /*0f00*/  FSETP.GEU.AND P4, PT, R40, R19, PT ;  /* 0x000000132800720b */ /* 0x000fe20003f8e000 */
[----:B------:R-:W-:-:S04]  /*0f10*/  IMAD.IADD R34, R4, 0x1, R34 ;  /* 0x0000000104227824 */ /* 0x000fc800078e0222 */
[----:B0-----:R-:W-:-:S04]  /*0f20*/  IMAD.WIDE R32, R34, 0x4, R10 ;  /* 0x0000000422207825 */ /* 0x001fc800078e020a */
        /* <DEDUP_REMOVED lines=8> */
[----:B------:R-:W-:-:S04]  /*0fb0*/  IMAD.IADD R38, R4, 0x1, R38 ;  /* 0x0000000104267824 */ /* 0x000fc800078e0226 */
[----:B------:R-:W-:Y:S01]  /*0fc0*/  IMAD.WIDE R38, R38, 0x4, R10 ;  /* 0x0000000426267825 */ /* 0x000fe200078e020a */
[----:B------:R-:W-:Y:S02]  /*0fd0*/  P2R R27, PR, RZ, 0x10 ;  /* 0x00000010ff1b7803 */ /* 0x000fe40000000000 */
[----:B--2---:R-:W-:Y:S02]  /*0fe0*/  SEL R44, R21, 0xff800000, P1 ;  /* 0xff800000152c7807 */ /* 0x004fe40000800000 */
[----:B------:R-:W-:Y:S02]  /*0ff0*/  SEL R45, R22, 0xff800000, P1 ;  /* 0xff800000162d7807 */ /* 0x000fe40000800000 */
[----:B------:R-:W-:Y:S02]  /*1000*/  SEL R41, R23, 0xff800000, P1 ;  /* 0xff80000017297807 */ /* 0x000fe40000800000 */
[----:B------:R-:W-:Y:S02]  /*1010*/  CS2R R22, SRZ ;  /* 0x0000000000167805 */ /* 0x000fe4000001ff00 */
[----:B------:R-:W-:-:S02]  /*1020*/  SEL R43, R20, 0xff800000, P1 ;  /* 0xff800000142b7807 */ /* 0x000fc40000800000 */
[----:B------:R-:W-:-:S06]  /*1030*/  CS2R R20, SRZ ;  /* 0x0000000000147805 */ /* 0x000fcc000001ff00 */
[----:B------:R-:W2:Y:S01]  /*1040*/  @P1 LDG.E.128 R20, desc[UR6][R38.64] ;  /* 0x0000000626141981 */ /* 0x000ea2000c1e1d00 */
[C---:B------:R-:W-:Y:S02]  /*1050*/  FSETP.GT.AND P4, PT, R44.reuse, R37, PT ;  /* 0x000000252c00720b */ /* 0x040fe40003f84000 */
[----:B------:R-:W-:Y:S02]  /*1060*/  FSETP.GT.AND P3, PT, R45, R46, PT ;  /* 0x0000002e2d00720b */ /* 0x000fe40003f64000 */
[----:B------:R-:W-:Y:S02]  /*1070*/  FSETP.NAN.AND P2, PT, R44, R44, PT ;  /* 0x0000002c2c00720b */ /* 0x000fe40003f48000 */
[----:B------:R-:W-:-:S07]  /*1080*/  P2R R33, PR, RZ, 0x8 ;  /* 0x00000008ff217803 */ /* 0x000fce0000000000 */
[----:B------:R-:W-:Y:S02]  /*1090*/  @!P4 SEL R44, R44, R37, P2 ;  /* 0x000000252c2cc207 */ /* 0x000fe40001000000 */
[----:B------:R-:W-:-:S04]  /*10a0*/  FSETP.NAN.AND P2, PT, R45, R45, PT ;  /* 0x0000002d2d00720b */ /* 0x000fc80003f48000 */
[----:B------:R-:W-:Y:S02]  /*10b0*/  @!P3 SEL R45, R45, R46, P2 ;  /* 0x0000002e2d2db207 */ /* 0x000fe40001000000 */
[C---:B------:R-:W-:Y:S02]  /*10c0*/  FSETP.GT.AND P3, PT, R41.reuse, R48, PT ;  /* 0x000000302900720b */ /* 0x040fe40003f64000 */
[----:B------:R-:W-:Y:S02]  /*10d0*/  FSETP.NAN.AND P2, PT, R41, R41, PT ;  /* 0x000000292900720b */ /* 0x000fe40003f48000 */
[----:B------:R-:W-:-:S09]  /*10e0*/  P2R R34, PR, RZ, 0x8 ;  /* 0x00000008ff227803 */ /* 0x000fd20000000000 */
[----:B------:R-:W-:Y:S02]  /*10f0*/  @!P3 SEL R41, R41, R48, P2 ;  /* 0x000000302929b207 */ /* 0x000fe40001000000 */
[C---:B------:R-:W-:Y:S02]  /*1100*/  FSETP.GT.AND P3, PT, R43.reuse, R40, PT ;  /* 0x000000282b00720b */ /* 0x040fe40003f64000 */
[----:B------:R-:W-:Y:S02]  /*1110*/  FSETP.NAN.AND P2, PT, R43, R43, PT ;  /* 0x0000002b2b00720b */ /* 0x000fe40003f48000 */
[----:B------:R-:W-:-:S09]  /*1120*/  P2R R37, PR, RZ, 0x8 ;  /* 0x00000008ff257803 */ /* 0x000fd20000000000 */
[----:B------:R-:W-:Y:S01]  /*1130*/  @!P3 SEL R43, R43, R40, P2 ;  /* 0x000000282b2bb207 */ /* 0x000fe20001000000 */
[----:B------:R-:W-:Y:S01]  /*1140*/  IMAD.IADD R42, R4, 0x1, R42 ;  /* 0x00000001042a7824 */ /* 0x000fe200078e022a */
[----:B--2---:R-:W-:Y:S02]  /*1150*/  SEL R48, R23, 0xff800000, P1 ;  /* 0xff80000017307807 */ /* 0x004fe40000800000 */
[----:B------:R-:W-:Y:S02]  /*1160*/  SEL R46, R20, 0xff800000, P1 ;  /* 0xff800000142e7807 */ /* 0x000fe40000800000 */
[----:B------:R-:W-:Y:S02]  /*1170*/  SEL R47, R21, 0xff800000, P1 ;  /* 0xff800000152f7807 */ /* 0x000fe40000800000 */
[----:B------:R-:W-:Y:S02]  /*1180*/  SEL R52, R22, 0xff800000, P1 ;  /* 0xff80000016347807 */ /* 0x000fe40000800000 */
[----:B------:R-:W-:-:S02]  /*1190*/  FSETP.NAN.AND P1, PT, R48, R48, PT ;  /* 0x000000303000720b */ /* 0x000fc40003f28000 */
[----:B------:R-:W-:-:S11]  /*11a0*/  FSETP.GEU.AND P3, PT, R41, R48, PT ;  /* 0x000000302900720b */ /* 0x000fd60003f6e000 */
[----:B------:R-:W-:Y:S02]  /*11b0*/  @!P1 SEL R48, R48, R41, !P3 ;  /* 0x0000002930309207 */ /* 0x000fe40005800000 */
[-C--:B------:R-:W-:Y:S02]  /*11c0*/  FSETP.NAN.AND P1, PT, R52, R52.reuse, PT ;  /* 0x000000343400720b */ /* 0x080fe40003f28000 */
[----:B------:R-:W-:-:S11]  /*11d0*/  FSETP.GEU.AND P2, PT, R45, R52, PT ;  /* 0x000000342d00720b */ /* 0x000fd60003f4e000 */
[----:B------:R-:W-:Y:S02]  /*11e0*/  @!P1 SEL R52, R52, R45, !P2 ;  /* 0x0000002d34349207 */ /* 0x000fe40005000000 */
[-C--:B------:R-:W-:Y:S02]  /*11f0*/  FSETP.NAN.AND P1, PT, R46, R46.reuse, PT ;  /* 0x0000002e2e00720b */ /* 0x080fe40003f28000 */
[----:B------:R-:W-:Y:S02]  /*1200*/  P2R R41, PR, RZ, 0x4 ;  /* 0x00000004ff297803 */ /* 0x000fe40000000000 */
[----:B------:R-:W-:Y:S02]  /*1210*/  FSETP.GEU.AND P2, PT, R43, R46, PT ;  /* 0x0000002e2b00720b */ /* 0x000fe40003f4e000 */
[----:B------:R-:W-:Y:S02]  /*1220*/  CS2R R20, SRZ ;  /* 0x0000000000147805 */ /* 0x000fe4000001ff00 */
[----:B------:R-:W-:-:S05]  /*1230*/  CS2R R22, SRZ ;  /* 0x0000000000167805 */ /* 0x000fca000001ff00 */
[----:B------:R-:W-:Y:S01]  /*1240*/  @!P1 SEL R46, R46, R43, !P2 ;  /* 0x0000002b2e2e9207 */ /* 0x000fe20005000000 */
[----:B------:R-:W-:-:S05]  /*1250*/  IMAD.WIDE R42, R42, 0x4, R10 ;  /* 0x000000042a2a7825 */ /* 0x000fca00078e020a */
[----:B------:R0:W2:Y:S02]  /*1260*/  @P0 LDG.E.128 R20, desc[UR6][R42.64] ;  /* 0x000000062a140981 */ /* 0x0000a4000c1e1d00 */
[----:B0-----:R-:W-:-:S04]  /*1270*/  IMAD.IADD R42, R4, 0x1, R30 ;  /* 0x00000001042a7824 */ /* 0x001fc800078e021e */
[----:B------:R-:W-:Y:S01]  /*1280*/  IMAD.WIDE R42, R42, 0x4, R10 ;  /* 0x000000042a2a7825 */ /* 0x000fe200078e020a */
[-C--:B------:R-:W-:Y:S02]  /*1290*/  FSETP.NAN.AND P1, PT, R47, R47.reuse, PT ;  /* 0x0000002f2f00720b */ /* 0x080fe40003f28000 */
[----:B------:R-:W-:Y:S02]  /*12a0*/  P2R R38, PR, RZ, 0x4 ;  /* 0x00000004ff267803 */ /* 0x000fe40000000000 */
[----:B------:R-:W-:-:S09]  /*12b0*/  FSETP.GEU.AND P2, PT, R44, R47, PT ;  /* 0x0000002f2c00720b */ /* 0x000fd20003f4e000 */
[----:B------:R-:W-:Y:S02]  /*12c0*/  @!P1 SEL R47, R47, R44, !P2 ;  /* 0x0000002c2f2f9207 */ /* 0x000fe40005000000 */
[----:B------:R-:W-:Y:S02]  /*12d0*/  P2R R39, PR, RZ, 0x4 ;  /* 0x00000004ff277803 */ /* 0x000fe40000000000 */
[----:B--2---:R-:W-:Y:S02]  /*12e0*/  SEL R50, R20, 0xff800000, P0 ;  /* 0xff80000014327807 */ /* 0x004fe40000000000 */
[----:B------:R-:W-:Y:S02]  /*12f0*/  SEL R49, R21, 0xff800000, P0 ;  /* 0xff80000015317807 */ /* 0x000fe40000000000 */
[----:B------:R-:W-:Y:S02]  /*1300*/  CS2R R20, SRZ ;  /* 0x0000000000147805 */ /* 0x000fe4000001ff00 */
[----:B------:R-:W-:-:S02]  /*1310*/  SEL R51, R22, 0xff800000, P0 ;  /* 0xff80000016337807 */ /* 0x000fc40000000000 */
[----:B------:R-:W-:Y:S02]  /*1320*/  SEL R53, R23, 0xff800000, P0 ;  /* 0xff80000017357807 */ /* 0x000fe40000000000 */
[----:B------:R-:W-:-:S06]  /*1330*/  CS2R R22, SRZ ;  /* 0x0000000000167805 */ /* 0x000fcc000001ff00 */
[----:B------:R-:W2:Y:S01]  /*1340*/  @P5 LDG.E.128 R20, desc[UR6][R42.64] ;  /* 0x000000062a145981 */ /* 0x000ea2000c1e1d00 */
[-C--:B------:R-:W-:Y:S02]  /*1350*/  FSETP.NAN.AND P1, PT, R50, R50.reuse, PT ;  /* 0x000000323200720b */ /* 0x080fe40003f28000 */
[----:B------:R-:W-:-:S11]  /*1360*/  FSETP.GEU.AND P2, PT, R46, R50, PT ;  /* 0x000000322e00720b */ /* 0x000fd60003f4e000 */
        /* <DEDUP_REMOVED lines=13> */
[----:B------:R-:W-:Y:S02]  /*1440*/  P2R R47, PR, RZ, 0x4 ;  /* 0x00000004ff2f7803 */ /* 0x000fe40000000000 */
[----:B--2---:R-:W-:-:S04]  /*1450*/  SEL R60, R23, 0xff800000, P5 ;  /* 0xff800000173c7807 */ /* 0x004fc80002800000 */
[-C--:B------:R-:W-:Y:S02]  /*1460*/  FSETP.NAN.AND P1, PT, R60, R60.reuse, PT ;  /* 0x0000003c3c00720b */ /* 0x080fe40003f28000 */
[----:B------:R-:W-:-:S11]  /*1470*/  FSETP.GEU.AND P2, PT, R53, R60, PT ;  /* 0x0000003c3500720b */ /* 0x000fd60003f4e000 */
[----:B------:R-:W-:Y:S02]  /*1480*/  @!P1 SEL R60, R60, R53, !P2 ;  /* 0x000000353c3c9207 */ /* 0x000fe40005000000 */
[----:B------:R-:W-:-:S04]  /*1490*/  SEL R53, R22, 0xff800000, P5 ;  /* 0xff80000016357807 */ /* 0x000fc80002800000 */
[-C--:B------:R-:W-:Y:S02]  /*14a0*/  FSETP.NAN.AND P1, PT, R53, R53.reuse, PT ;  /* 0x000000353500720b */ /* 0x080fe40003f28000 */
[----:B------:R-:W-:Y:S02]  /*14b0*/  P2R R42, PR, RZ, 0x4 ;  /* 0x00000004ff2a7803 */ /* 0x000fe40000000000 */
[----:B------:R-:W-:Y:S02]  /*14c0*/  FSETP.GEU.AND P2, PT, R51, R53, PT ;  /* 0x000000353300720b */ /* 0x000fe40003f4e000 */
[----:B------:R-:W-:Y:S02]  /*14d0*/  CS2R R22, SRZ ;  /* 0x0000000000167805 */ /* 0x000fe4000001ff00 */
[----:B------:R-:W-:-:S05]  /*14e0*/  SEL R52, R21, 0xff800000, P5 ;  /* 0xff80000015347807 */ /* 0x000fca0002800000 */
[----:B------:R-:W-:Y:S02]  /*14f0*/  @!P1 SEL R53, R53, R51, !P2 ;  /* 0x0000003335359207 */ /* 0x000fe40005000000 */
[----:B------:R-:W-:Y:S02]  /*1500*/  SEL R51, R20, 0xff800000, P5 ;  /* 0xff80000014337807 */ /* 0x000fe40002800000 */
[----:B------:R-:W-:-:S06]  /*1510*/  CS2R R20, SRZ ;  /* 0x0000000000147805 */ /* 0x000fcc000001ff00 */
[----:B------:R0:W2:Y:S02]  /*1520*/  @P5 LDG.E.128 R20, desc[UR6][R28.64+0x100] ;  /* 0x000100061c145981 */ /* 0x0000a4000c1e1d00 */
[----:B0-----:R-:W-:-:S04]  /*1530*/  IMAD.IADD R28, R4, 0x1, R36 ;  /* 0x00000001041c7824 */ /* 0x001fc800078e0224 */
[----:B------:R-:W-:Y:S01]  /*1540*/  IMAD.WIDE R28, R28, 0x4, R10 ;  /* 0x000000041c1c7825 */ /* 0x000fe200078e020a */
        /* <DEDUP_REMOVED lines=29> */
[----:B------:R-:W-:Y:S01]  /*1720*/  FSETP.GEU.AND P2, PT, R60, R61, PT ;  /* 0x0000003d3c00720b */ /* 0x000fe20003f4e000 */
[----:B0-----:R-:W-:-:S04]  /*1730*/  IMAD.IADD R28, R4, 0x1, R35 ;  /* 0x00000001041c7824 */ /* 0x001fc800078e0223 */
[----:B------:R-:W-:-:S04]  /*1740*/  IMAD.WIDE R28, R28, 0x4, R10 ;  /* 0x000000041c1c7825 */ /* 0x000fc800078e020a */
[----:B------:R-:W-:Y:S02]  /*1750*/  @!P1 SEL R61, R61, R60, !P2 ;  /* 0x0000003c3d3d9207 */ /* 0x000fe40005000000 */
[----:B------:R-:W-:Y:S02]  /*1760*/  P2R R40, PR, RZ, 0x8 ;  /* 0x00000008ff287803 */ /* 0x000fe40000000000 */
[----:B------:R-:W-:Y:S01]  /*1770*/  P2R R32, PR, RZ, 0x10 ;  /* 0x00000010ff207803 */ /* 0x000fe20000000000 */
[----:B------:R-:W-:Y:S01]  /*1780*/  VIADD R30, R30, 0x2040 ;  /* 0x000020401e1e7836 */ /* 0x000fe20000000000 */
[----:B--2---:R-:W-:Y:S01]  /*1790*/  SEL R70, R23, 0xff800000, P0 ;  /* 0xff80000017467807 */ /* 0x004fe20000000000 */
[----:B------:R-:W2:Y:S01]  /*17a0*/  LDL.LU.64 R10, [R1] ;  /* 0x00000000010a7983 */ /* 0x000ea20000300a00 */
[----:B------:R-:W-:Y:S02]  /*17b0*/  SEL R62, R20, 0xff800000, P0 ;  /* 0xff800000143e7807 */ /* 0x000fe40000000000 */
[----:B------:R-:W-:-:S02]  /*17c0*/  SEL R60, R21, 0xff800000, P0 ;  /* 0xff800000153c7807 */ /* 0x000fc40000000000 */
[----:B------:R-:W-:Y:S02]  /*17d0*/  CS2R R20, SRZ ;  /* 0x0000000000147805 */ /* 0x000fe4000001ff00 */
[----:B------:R-:W-:Y:S02]  /*17e0*/  SEL R59, R22, 0xff800000, P0 ;  /* 0xff800000163b7807 */ /* 0x000fe40000000000 */
[----:B------:R-:W-:-:S06]  /*17f0*/  CS2R R22, SRZ ;  /* 0x0000000000167805 */ /* 0x000fcc000001ff00 */
[----:B------:R0:W3:Y:S01]  /*1800*/  @P5 LDG.E.128 R20, desc[UR6][R28.64] ;  /* 0x000000061c145981 */ /* 0x0000e2000c1e1d00 */
[-C--:B------:R-:W-:Y:S02]  /*1810*/  FSETP.NAN.AND P0, PT, R70, R70.reuse, PT ;  /* 0x000000464600720b */ /* 0x080fe40003f08000 */
[----:B------:R-:W-:Y:S02]  /*1820*/  P2R R53, PR, RZ, 0x4 ;  /* 0x00000004ff357803 */ /* 0x000fe40000000000 */
[----:B------:R-:W-:-:S09]  /*1830*/  FSETP.GEU.AND P2, PT, R61, R70, PT ;  /* 0x000000463d00720b */ /* 0x000fd20003f4e000 */
[----:B------:R-:W-:Y:S02]  /*1840*/  @!P0 SEL R70, R70, R61, !P2 ;  /* 0x0000003d46468207 */ /* 0x000fe40005000000 */
        /* <DEDUP_REMOVED lines=12> */
[----:B------:R-:W-:Y:S01]  /*1910*/  P2R R57, PR, RZ, 0x2 ;  /* 0x00000002ff397803 */ /* 0x000fe20000000000 */
[----:B0-----:R-:W-:Y:S01]  /*1920*/  IMAD.IADD R28, R31, 0x1, R30 ;  /* 0x000000011f1c7824 */ /* 0x001fe200078e021e */
[----:B---3--:R-:W-:-:S04]  /*1930*/  SEL R61, R20, 0xff800000, P5 ;  /* 0xff800000143d7807 */ /* 0x008fc80002800000 */
[-C--:B------:R-:W-:Y:S02]  /*1940*/  FSETP.NAN.AND P0, PT, R61, R61.reuse, PT ;  /* 0x0000003d3d00720b */ /* 0x080fe40003f08000 */
[----:B------:R-:W-:-:S11]  /*1950*/  FSETP.GEU.AND P2, PT, R62, R61, PT ;  /* 0x0000003d3e00720b */ /* 0x000fd60003f4e000 */
[----:B------:R-:W-:Y:S02]  /*1960*/  @!P0 SEL R61, R61, R62, !P2 ;  /* 0x0000003e3d3d8207 */ /* 0x000fe40005000000 */
[----:B------:R-:W-:-:S04]  /*1970*/  SEL R62, R21, 0xff800000, P5 ;  /* 0xff800000153e7807 */ /* 0x000fc80002800000 */
[-C--:B------:R-:W-:Y:S02]  /*1980*/  FSETP.NAN.AND P0, PT, R62, R62.reuse, PT ;  /* 0x0000003e3e00720b */ /* 0x080fe40003f08000 */
[----:B------:R-:W-:-:S11]  /*1990*/  FSETP.GEU.AND P1, PT, R60, R62, PT ;  /* 0x0000003e3c00720b */ /* 0x000fd60003f2e000 */
[----:B------:R-:W-:Y:S02]  /*19a0*/  @!P0 SEL R62, R62, R60, !P1 ;  /* 0x0000003c3e3e8207 */ /* 0x000fe40004800000 */
[----:B------:R-:W-:-:S04]  /*19b0*/  SEL R60, R22, 0xff800000, P5 ;  /* 0xff800000163c7807 */ /* 0x000fc80002800000 */
[-C--:B------:R-:W-:Y:S02]  /*19c0*/  FSETP.NAN.AND P3, PT, R60, R60.reuse, PT ;  /* 0x0000003c3c00720b */ /* 0x080fe40003f68000 */
[----:B------:R-:W-:Y:S02]  /*19d0*/  FSETP.GEU.AND P0, PT, R59, R60, PT ;  /* 0x0000003c3b00720b */ /* 0x000fe40003f0e000 */
[----:B------:R-:W-:-:S09]  /*19e0*/  SEL R64, R23, 0xff800000, P5 ;  /* 0xff80000017407807 */ /* 0x000fd20002800000 */
[----:B------:R-:W-:Y:S02]  /*19f0*/  @!P3 SEL R60, R60, R59, !P0 ;  /* 0x0000003b3c3cb207 */ /* 0x000fe40004000000 */
[-C--:B------:R-:W-:Y:S02]  /*1a00*/  FSETP.NAN.AND P3, PT, R64, R64.reuse, PT ;  /* 0x000000404000720b */ /* 0x080fe40003f68000 */
[----:B------:R-:W-:-:S11]  /*1a10*/  FSETP.GEU.AND P4, PT, R70, R64, PT ;  /* 0x000000404600720b */ /* 0x000fd60003f8e000 */
[----:B------:R-:W-:Y:S02]  /*1a20*/  @!P3 SEL R64, R64, R70, !P4 ;  /* 0x000000464040b207 */ /* 0x000fe40006000000 */
[----:B------:R-:W0:Y:S01]  /*1a30*/  LDC.64 R70, c[0x0][0x210] ;  /* 0x00008400ff467b82 */ /* 0x000e220000000a00 */
[----:B------:R-:W-:Y:S02]  /*1a40*/  CS2R R20, SRZ ;  /* 0x0000000000147805 */ /* 0x000fe4000001ff00 */
[----:B------:R-:W-:Y:S01]  /*1a50*/  CS2R R22, SRZ ;  /* 0x0000000000167805 */ /* 0x000fe2000001ff00 */
[----:B0-----:R-:W-:-:S05]  /*1a60*/  IMAD.WIDE R28, R28, 0x4, R70 ;  /* 0x000000041c1c7825 */ /* 0x001fca00078e0246 */
[----:B------:R-:W3:Y:S01]  /*1a70*/  @P5 LDG.E.128 R20, desc[UR6][R28.64] ;  /* 0x000000061c145981 */ /* 0x000ee2000c1e1d00 */
[----:B------:R-:W-:Y:S02]  /*1a80*/  P2R R59, PR, RZ, 0x1 ;  /* 0x00000001ff3b7803 */ /* 0x000fe40000000000 */
[----:B------:R-:W-:Y:S02]  /*1a90*/  P2R R58, PR, RZ, 0x2 ;  /* 0x00000002ff3a7803 */ /* 0x000fe40000000000 */
[----:B------:R-:W-:Y:S02]  /*1aa0*/  ISETP.NE.AND P1, PT, R44, RZ, PT ;  /* 0x000000ff2c00720c */ /* 0x000fe40003f25270 */
[----:B---3--:R-:W-:-:S04]  /*1ab0*/  SEL R20, R20, 0xff800000, P5 ;  /* 0xff80000014147807 */ /* 0x008fc80002800000 */
[-C--:B------:R-:W-:Y:S02]  /*1ac0*/  FSETP.NAN.AND P3, PT, R20, R20.reuse, PT ;  /* 0x000000141400720b */ /* 0x080fe40003f68000 */
[----:B------:R-:W-:Y:S02]  /*1ad0*/  FSETP.GEU.AND P0, PT, R24, R20, PT ;  /* 0x000000141800720b */ /* 0x000fe40003f0e000 */
[----:B------:R-:W-:-:S09]  /*1ae0*/  SEL R21, R21, 0xff800000, P5 ;  /* 0xff80000015157807 */ /* 0x000fd20002800000 */
[----:B------:R-:W-:Y:S02]  /*1af0*/  @!P3 SEL R20, R20, R24, !P0 ;  /* 0x000000181414b207 */ /* 0x000fe40004000000 */
[-C--:B------:R-:W-:Y:S02]  /*1b00*/  FSETP.NAN.AND P3, PT, R21, R21.reuse, PT ;  /* 0x000000151500720b */ /* 0x080fe40003f68000 */
[----:B------:R-:W-:Y:S02]  /*1b10*/  P2R R28, PR, RZ, 0x1 ;  /* 0x00000001ff1c7803 */ /* 0x000fe40000000000 */
[----:B------:R-:W-:Y:S02]  /*1b20*/  FSETP.GEU.AND P0, PT, R26, R21, PT ;  /* 0x000000151a00720b */ /* 0x000fe40003f0e000 */
[----:B------:R-:W-:-:S07]  /*1b30*/  SEL R22, R22, 0xff800000, P5 ;  /* 0xff80000016167807 */ /* 0x000fce0002800000 */
[----:B------:R-:W-:Y:S02]  /*1b40*/  @!P3 SEL R21, R21, R26, !P0 ;  /* 0x0000001a1515b207 */ /* 0x000fe40004000000 */
[-C--:B------:R-:W-:Y:S02]  /*1b50*/  FSETP.NAN.AND P3, PT, R22, R22.reuse, PT ;  /* 0x000000161600720b */ /* 0x080fe40003f68000 */
[----:B------:R-:W-:Y:S02]  /*1b60*/  P2R R24, PR, RZ, 0x1 ;  /* 0x00000001ff187803 */ /* 0x000fe40000000000 */
[----:B------:R-:W-:-:S09]  /*1b70*/  FSETP.GEU.AND P0, PT, R25, R22, PT ;  /* 0x000000161900720b */ /* 0x000fd20003f0e000 */
[----:B------:R-:W-:Y:S02]  /*1b80*/  @!P3 SEL R22, R22, R25, !P0 ;  /* 0x000000191616b207 */ /* 0x000fe40004000000 */
[----:B------:R-:W-:Y:S02]  /*1b90*/  P2R R25, PR, RZ, 0x2 ;  /* 0x00000002ff197803 */ /* 0x000fe40000000000 */
[----:B------:R-:W-:-:S04]  /*1ba0*/  ISETP.NE.AND P1, PT, R39, RZ, PT ;  /* 0x000000ff2700720c */ /* 0x000fc80003f25270 */
        /* <DEDUP_REMOVED lines=9> */
[----:B--2---:R-:W-:-:S04]  /*1c40*/  ISETP.NE.AND P1, PT, R11, RZ, PT ;  /* 0x000000ff0b00720c */ /* 0x004fc80003f25270 */
        /* <DEDUP_REMOVED lines=15> */
[----:B------:R-:W-:Y:S02]  /*1d40*/  ISETP.NE.AND P1, PT, R7, RZ, PT ;  /* 0x000000ff0700720c */ /* 0x000fe40003f25270 */
[----:B------:R-:W0:Y:S01]  /*1d50*/  LDC.64 R6, c[0x0][0x210] ;  /* 0x00008400ff067b82 */ /* 0x000e220000000a00 */
[----:B------:R-:W-:Y:S01]  /*1d60*/  IMAD.IADD R8, R4, 0x1, R30 ;  /* 0x0000000104087824 */ /* 0x000fe200078e021e */
[----:B------:R-:W-:Y:S02]  /*1d70*/  P2R R70, PR, RZ, 0x2 ;  /* 0x00000002ff467803 */ /* 0x000fe40000000000 */
[----:B------:R-:W-:Y:S02]  /*1d80*/  ISETP.NE.AND P1, PT, R5, RZ, PT ;  /* 0x000000ff0500720c */ /* 0x000fe40003f25270 */
[----:B------:R-:W-:Y:S01]  /*1d90*/  CS2R R4, SRZ ;  /* 0x0000000000047805 */ /* 0x000fe2000001ff00 */
[----:B0-----:R-:W-:Y:S01]  /*1da0*/  IMAD.WIDE R8, R8, 0x4, R6 ;  /* 0x0000000408087825 */ /* 0x001fe200078e0206 */
[----:B------:R-:W-:-:S06]  /*1db0*/  CS2R R6, SRZ ;  /* 0x0000000000067805 */ /* 0x000fcc000001ff00 */
[----:B------:R-:W2:Y:S01]  /*1dc0*/  @P5 LDG.E.128 R4, desc[UR6][R8.64] ;  /* 0x0000000608045981 */ /* 0x000ea2000c1e1d00 */
[----:B------:R-:W-:-:S04]  /*1dd0*/  SEL R23, R23, 0xff800000, P5 ;  /* 0xff80000017177807 */ /* 0x000fc80002800000 */
[-C--:B------:R-:W-:Y:S02]  /*1de0*/  FSETP.NAN.AND P3, PT, R23, R23.reuse, PT ;  /* 0x000000171700720b */ /* 0x080fe40003f68000 */
[----:B------:R-:W-:Y:S02]  /*1df0*/  P2R R63, PR, RZ, 0x10 ;  /* 0x00000010ff3f7803 */ /* 0x000fe40000000000 */
[----:B------:R-:W-:Y:S02]  /*1e00*/  P2R R26, PR, RZ, 0x1 ;  /* 0x00000001ff1a7803 */ /* 0x000fe40000000000 */
[----:B------:R-:W-:-:S07]  /*1e10*/  FSETP.GEU.AND P0, PT, R19, R23, PT ;  /* 0x000000171300720b */ /* 0x000fce0003f0e000 */
[----:B------:R-:W-:Y:S02]  /*1e20*/  @!P3 SEL R23, R23, R19, !P0 ;  /* 0x000000131717b207 */ /* 0x000fe40004000000 */
[----:B------:R-:W-:Y:S02]  /*1e30*/  P2R R71, PR, RZ, 0x2 ;  /* 0x00000002ff477803 */ /* 0x000fe40000000000 */
[----:B------:R-:W-:Y:S02]  /*1e40*/  P2R R19, PR, RZ, 0x1 ;  /* 0x00000001ff137803 */ /* 0x000fe40000000000 */
[----:B------:R-:W-:Y:S02]  /*1e50*/  ISETP.NE.AND P0, PT, R2, RZ, PT ;  /* 0x000000ff0200720c */ /* 0x000fe40003f05270 */
[----:B------:R-:W-:Y:S02]  /*1e60*/  P2R R35, PR, RZ, 0x4 ;  /* 0x00000004ff237803 */ /* 0x000fe40000000000 */
[----:B------:R-:W-:-:S02]  /*1e70*/  ISETP.NE.AND P2, PT, R45, RZ, PT ;  /* 0x000000ff2d00720c */ /* 0x000fc40003f45270 */
[----:B--2---:R-:W-:Y:S02]  /*1e80*/  SEL R4, R4, 0xff800000, P5 ;  /* 0xff80000004047807 */ /* 0x004fe40002800000 */
[----:B------:R-:W-:Y:S02]  /*1e90*/  SEL R5, R5, 0xff800000, P5 ;  /* 0xff80000005057807 */ /* 0x000fe40002800000 */
[-C--:B------:R-:W-:Y:S02]  /*1ea0*/  FSETP.NAN.AND P4, PT, R4, R4.reuse, PT ;  /* 0x000000040400720b */ /* 0x080fe40003f88000 */
[----:B------:R-:W-:Y:S02]  /*1eb0*/  FSETP.NAN.AND P6, PT, R5, R5, PT ;  /* 0x000000050500720b */ /* 0x000fe40003fc8000 */
[----:B------:R-:W-:Y:S02]  /*1ec0*/  FSETP.GEU.AND P3, PT, R61, R4, PT ;  /* 0x000000043d00720b */ /* 0x000fe40003f6e000 */
[----:B------:R-:W-:-:S07]  /*1ed0*/  SEL R6, R6, 0xff800000, P5 ;  /* 0xff80000006067807 */ /* 0x000fce0002800000 */
[----:B------:R-:W-:Y:S02]  /*1ee0*/  @!P4 SEL R4, R4, R61, !P3 ;  /* 0x0000003d0404c207 */ /* 0x000fe40005800000 */
[----:B------:R-:W-:Y:S02]  /*1ef0*/  FSETP.GEU.AND P4, PT, R62, R5, PT ;  /* 0x000000053e00720b */ /* 0x000fe40003f8e000 */
[----:B------:R-:W-:Y:S02]  /*1f00*/  SEL R7, R7, 0xff800000, P5 ;  /* 0xff80000007077807 */ /* 0x000fe40002800000 */
[----:B------:R-:W-:Y:S02]  /*1f10*/  @!P6 SEL R5, R5, R62, !P4 ;  /* 0x0000003e0505e207 */ /* 0x000fe40006000000 */
[----:B------:R-:W-:Y:S02]  /*1f20*/  FSETP.NAN.AND P6, PT, R6, R6, PT ;  /* 0x000000060600720b */ /* 0x000fe40003fc8000 */
[----:B------:R-:W-:-:S02]  /*1f30*/  FSETP.NAN.AND P1, PT, R7, R7, PT ;  /* 0x000000070700720b */ /* 0x000fc40003f28000 */
[----:B------:R-:W-:-:S09]  /*1f40*/  FSETP.GEU.AND P5, PT, R60, R6, PT ;  /* 0x000000063c00720b */ /* 0x000fd20003fae000 */
[----:B------:R-:W-:Y:S02]  /*1f50*/  @!P6 SEL R6, R6, R60, !P5 ;  /* 0x0000003c0606e207 */ /* 0x000fe40006800000 */
[----:B------:R-:W-:-:S04]  /*1f60*/  FSETP.GEU.AND P6, PT, R64, R7, PT ;  /* 0x000000074000720b */ /* 0x000fc80003fce000 */
[----:B------:R-:W-:Y:S02]  /*1f70*/  @!P1 SEL R7, R7, R64, !P6 ;  /* 0x0000004007079207 */ /* 0x000fe40007000000 */
[----:B------:R-:W-:Y:S02]  /*1f80*/  ISETP.NE.AND P1, PT, R71, RZ, PT ;  /* 0x000000ff4700720c */ /* 0x000fe40003f25270 */
[----:B------:R-:W-:Y:S02]  /*1f90*/  P2R R2, PR, RZ, 0x8 ;  /* 0x00000008ff027803 */ /* 0x000fe40000000000 */
[----:B------:R-:W-:Y:S02]  /*1fa0*/  ISETP.NE.AND P3, PT, R0, RZ, PT ;  /* 0x000000ff0000720c */ /* 0x000fe40003f65270 */
[----:B------:R-:W-:Y:S02]  /*1fb0*/  SEL R0, RZ, 0x1, !P1 ;  /* 0x00000001ff007807 */ /* 0x000fe40004800000 */
[----:B------:R-:W-:-:S04]  /*1fc0*/  ISETP.NE.AND P1, PT, R70, RZ, PT ;  /* 0x000000ff4600720c */ /* 0x000fc80003f25270 */
[----:B------:R-:W-:Y:S02]  /*1fd0*/  SEL R8, RZ, 0x1, !P1 ;  /* 0x00000001ff087807 */ /* 0x000fe40004800000 */
[----:B------:R-:W-:-:S04]  /*1fe0*/  ISETP.NE.AND P1, PT, R10, RZ, PT ;  /* 0x000000ff0a00720c */ /* 0x000fc80003f25270 */
[----:B------:R-:W-:Y:S02]  /*1ff0*/  SEL R10, RZ, 0x1, !P1 ;  /* 0x00000001ff0a7807 */ /* 0x000fe40004800000 */
        /* <DEDUP_REMOVED lines=13> */
[----:B------:R-:W-:Y:S02]  /*20d0*/  SEL R0, R0, 0x2, P1 ;  /* 0x0000000200007807 */ /* 0x000fe40000800000 */
        /* <DEDUP_REMOVED lines=8> */
[----:B------:R-:W-:Y:S02]  /*2160*/  ISETP.NE.AND P1, PT, R31, RZ, PT ;  /* 0x000000ff1f00720c */ /* 0x000fe40003f25270 */
[----:B------:R-:W-:Y:S02]  /*2170*/  SEL R37, R37, 0x2, P6 ;  /* 0x0000000225257807 */ /* 0x000fe40003000000 */
[----:B------:R-:W-:Y:S02]  /*2180*/  ISETP.NE.AND P6, PT, R16, RZ, PT ;  /* 0x000000ff1000720c */ /* 0x000fe40003fc5270 */
[----:B------:R-:W-:Y:S02]  /*2190*/  SEL R11, R33, 0x2, P1 ;  /* 0x00000002210b7807 */ /* 0x000fe40000800000 */
[----:B------:R-:W-:-:S02]  /*21a0*/  ISETP.NE.AND P1, PT, R29, RZ, PT ;  /* 0x000000ff1d00720c */ /* 0x000fc40003f25270 */
[----:B------:R-:W-:Y:S02]  /*21b0*/  P2R R9, PR, RZ, 0x10 ;  /* 0x00000010ff097803 */ /* 0x000fe40000000000 */
[----:B------:R-:W-:Y:S02]  /*21c0*/  ISETP.NE.AND P4, PT, R74, RZ, PT ;  /* 0x000000ff4a00720c */ /* 0x000fe40003f85270 */
[----:B------:R-:W-:Y:S02]  /*21d0*/  P2R R16, PR, RZ, 0x40 ;  /* 0x00000040ff107803 */ /* 0x000fe40000000000 */
[----:B------:R-:W-:Y:S02]  /*21e0*/  ISETP.NE.AND P6, PT, R57, RZ, PT ;  /* 0x000000ff3900720c */ /* 0x000fe40003fc5270 */
[----:B------:R-:W-:Y:S02]  /*21f0*/  SEL R44, R44, 0x2, P1 ;  /* 0x000000022c2c7807 */ /* 0x000fe40000800000 */
[----:B------:R-:W-:-:S02]  /*2200*/  ISETP.NE.AND P1, PT, R25, RZ, PT ;  /* 0x000000ff1900720c */ /* 0x000fc40003f25270 */
[----:B------:R-:W-:Y:S02]  /*2210*/  SEL R25, R32, 0x3, P4 ;  /* 0x0000000320197807 */ /* 0x000fe40002000000 */
        /* <DEDUP_REMOVED lines=12> */
[----:B------:R-:W-:Y:S02]  /*22e0*/  SEL R31, R0, 0x3, P0 ;  /* 0x00000003001f7807 */ /* 0x000fe40000000000 */
        /* <DEDUP_REMOVED lines=21> */
[----:B------:R-:W-:Y:S02]  /*2440*/  ISETP.NE.AND P4, PT, R47, RZ, PT ;  /* 0x000000ff2f00720c */ /* 0x000fe40003f85270 */
[----:B------:R-:W-:Y:S02]  /*2450*/  P2R R47, PR, RZ, 0x40 ;  /* 0x00000040ff2f7803 */ /* 0x000fe40000000000 */
[----:B------:R-:W-:Y:S02]  /*2460*/  ISETP.NE.AND P6, PT, R43, RZ, PT ;  /* 0x000000ff2b00720c */ /* 0x000fe40003fc5270 */
[----:B------:R-:W-:-:S02]  /*2470*/  P2R R40, PR, RZ, 0x10 ;  /* 0x00000010ff287803 */ /* 0x000fc40000000000 */
[----:B------:R-:W-:Y:S02]  /*2480*/  ISETP.NE.AND P4, PT, R46, RZ, PT ;  /* 0x000000ff2e00720c */ /* 0x000fe40003f85270 */
[----:B------:R-:W-:Y:S02]  /*2490*/  P2R R46, PR, RZ, 0x40 ;  /* 0x00000040ff2e7803 */ /* 0x000fe40000000000 */
[----:B------:R-:W-:-:S04]  /*24a0*/  ISETP.NE.AND P6, PT, R42, RZ, PT ;  /* 0x000000ff2a00720c */ /* 0x000fc80003fc5270 */
[----:B------:R-:W-:Y:S02]  /*24b0*/  P2R R43, PR, RZ, 0x40 ;  /* 0x00000040ff2b7803 */ /* 0x000fe40000000000 */
[----:B------:R-:W-:Y:S02]  /*24c0*/  ISETP.NE.AND P6, PT, R72, RZ, PT ;  /* 0x000000ff4800720c */ /* 0x000fe40003fc5270 */
[----:B------:R-:W-:Y:S02]  /*24d0*/  P2R R30, PR, RZ, 0x20 ;  /* 0x00000020ff1e7803 */ /* 0x000fe40000000000 */
[----:B------:R-:W-:Y:S02]  /*24e0*/  P2R R42, PR, RZ, 0x40 ;  /* 0x00000040ff2a7803 */ /* 0x000fe40000000000 */
[----:B------:R-:W-:Y:S02]  /*24f0*/  ISETP.NE.AND P6, PT, R69, RZ, PT ;  /* 0x000000ff4500720c */ /* 0x000fe40003fc5270 */
[----:B------:R-:W-:-:S02]  /*2500*/  ISETP.NE.AND P5, PT, R76, RZ, PT ;  /* 0x000000ff4c00720c */ /* 0x000fc40003fa5270 */
[----:B------:R-:W-:Y:S02]  /*2510*/  SEL R25, R25, 0x4, P6 ;  /* 0x0000000419197807 */ /* 0x000fe40003000000 */
[----:B------:R-:W-:Y:S02]  /*2520*/  SEL R10, R10, 0x3, P5 ;  /* 0x000000030a0a7807 */ /* 0x000fe40002800000 */
[----:B------:R-:W-:Y:S02]  /*2530*/  SEL R11, R11, 0x3, P4 ;  /* 0x000000030b0b7807 */ /* 0x000fe40002000000 */
[----:B------:R-:W-:Y:S02]  /*2540*/  ISETP.NE.AND P6, PT, R42, RZ, PT ;  /* 0x000000ff2a00720c */ /* 0x000fe40003fc5270 */
[----:B------:R-:W-:Y:S02]  /*2550*/  ISETP.NE.AND P4, PT, R40, RZ, PT ;  /* 0x000000ff2800720c */ /* 0x000fe40003f85270 */
[----:B------:R-:W-:-:S02]  /*2560*/  SEL R10, R10, 0x4, P6 ;  /* 0x000000040a0a7807 */ /* 0x000fc40003000000 */
        /* <DEDUP_REMOVED lines=10> */
[----:B------:R-:W-:Y:S02]  /*2610*/  ISETP.NE.AND P0, PT, R73, RZ, PT ;  /* 0x000000ff4900720c */ /* 0x000fe40003f05270 */
[----:B------:R-:W-:Y:S02]  /*2620*/  SEL R10, R10, 0x5, P6 ;  /* 0x000000050a0a7807 */ /* 0x000fe40003000000 */
[----:B------:R-:W-:Y:S02]  /*2630*/  ISETP.NE.AND P6, PT, R51, RZ, PT ;  /* 0x000000ff3300720c */ /* 0x000fe40003fc5270 */
[----:B------:R-:W-:-:S02]  /*2640*/  SEL R29, R29, 0x4, P0 ;  /* 0x000000041d1d7807 */ /* 0x000fc40000000000 */
[----:B------:R-:W-:Y:S02]  /*2650*/  SEL R25, R25, 0x5, P6 ;  /* 0x0000000519197807 */ /* 0x000fe40003000000 */
[----:B------:R-:W-:Y:S02]  /*2660*/  ISETP.NE.AND P6, PT, R52, RZ, PT ;  /* 0x000000ff3400720c */ /* 0x000fe40003fc5270 */
[----:B------:R-:W-:Y:S02]  /*2670*/  ISETP.NE.AND P3, PT, R75, RZ, PT ;  /* 0x000000ff4b00720c */ /* 0x000fe40003f65270 */
[----:B------:R-:W-:Y:S02]  /*2680*/  SEL R29, R29, 0x5, P6 ;  /* 0x000000051d1d7807 */ /* 0x000fe40003000000 */
        /* <DEDUP_REMOVED lines=11> */
[----:B------:R-:W-:-:S02]  /*2740*/  ISETP.NE.AND P0, PT, R26, RZ, PT ;  /* 0x000000ff1a00720c */ /* 0x000fc40003f05270 */
        /* <DEDUP_REMOVED lines=15> */
[----:B------:R-:W-:Y:S02]  /*2840*/  SEL R0, R0, 0x6, P6 ;  /* 0x0000000600007807 */ /* 0x000fe40003000000 */
[----:B------:R-:W-:Y:S02]  /*2850*/  SEL R25, R25, 0x7, P5 ;  /* 0x0000000719197807 */ /* 0x000fe40002800000 */
[----:B------:R-:W-:Y:S02]  /*2860*/  ISETP.NE.AND P2, PT, R35, RZ, PT ;  /* 0x000000ff2300720c */ /* 0x000fe40003f45270 */
[----:B------:R-:W-:Y:S02]  /*2870*/  SEL R25, R25, 0x8, P3 ;  /* 0x0000000819197807 */ /* 0x000fe40001800000 */
[----:B------:R-:W-:-:S02]  /*2880*/  SEL R0, R0, 0x7, P2 ;  /* 0x0000000700007807 */ /* 0x000fc40001000000 */
[----:B------:R-:W-:Y:S02]  /*2890*/  ISETP.NE.AND P3, PT, R2, RZ, PT ;  /* 0x000000ff0200720c */ /* 0x000fe40003f65270 */
[----:B------:R-:W-:Y:S02]  /*28a0*/  ISETP.NE.AND P4, PT, R28, RZ, PT ;  /* 0x000000ff1c00720c */ /* 0x000fe40003f85270 */
[----:B------:R-:W-:Y:S02]  /*28b0*/  SEL R28, R0, 0x8, P3 ;  /* 0x00000008001c7807 */ /* 0x000fe40001800000 */
[----:B------:R-:W0:Y:S01]  /*28c0*/  S2R R0, SR_TID.X ;  /* 0x0000000000007919 */ /* 0x000e220000002100 */
[----:B------:R-:W1:Y:S01]  /*28d0*/  S2UR UR5, SR_CgaCtaId ;  /* 0x00000000000579c3 */ /* 0x000e620000008800 */
[----:B------:R-:W2:Y:S01]  /*28e0*/  S2R R61, SR_TID.X ;  /* 0x00000000003d7919 */ /* 0x000ea20000002100 */
[----:B------:R-:W-:Y:S01]  /*28f0*/  ISETP.NE.AND P1, PT, R18, RZ, PT ;  /* 0x000000ff1200720c */ /* 0x000fe20003f25270 */
[----:B------:R-:W-:-:S03]  /*2900*/  UMOV UR4, 0x400 ;  /* 0x0000040000047882 */ /* 0x000fc60000000000 */
[----:B------:R-:W-:-:S04]  /*2910*/  SEL R29, R29, 0x7, P1 ;  /* 0x000000071d1d7807 */ /* 0x000fc80000800000 */
[----:B------:R-:W-:Y:S02]  /*2920*/  SEL R2, R29, 0x8, P0 ;  /* 0x000000081d027807 */ /* 0x000fe40000000000 */
[----:B------:R-:W-:Y:S01]  /*2930*/  ISETP.NE.AND P0, PT, R19, RZ, PT ;  /* 0x000000ff1300720c */ /* 0x000fe20003f05270 */
[----:B-1----:R-:W-:Y:S01]  /*2940*/  UPRMT UR4, UR5, 0x654, UR4 ;  /* 0x0000065405047896 */ /* 0x002fe20008000004 */
[----:B0-----:R-:W-:-:S05]  /*2950*/  IMAD.SHL.U32 R8, R0, 0x8, RZ ;  /* 0x0000000800087824 */ /* 0x001fca00078e00ff */
[----:B------:R-:W-:-:S04]  /*2960*/  LOP3.LUT R8, R8, 0x3f8, RZ, 0xc0, !PT ;  /* 0x000003f808087812 */ /* 0x000fc800078ec0ff */
[----:B------:R-:W-:-:S05]  /*2970*/  LEA R19, R8, UR4, 0x2 ;  /* 0x0000000408137c11 */ /* 0x000fca000f8e10ff */
[----:B------:R-:W-:Y:S04]  /*2980*/  STS.128 [R19], R20 ;  /* 0x0000001413007388 */ /* 0x000fe80000000c00 */
[----:B------:R0:W-:Y:S01]  /*2990*/  STS.128 [R19+0x10], R4 ;  /* 0x0000100413007388 */ /* 0x0001e20000000c00 */
[----:B--2---:R-:W-:Y:S01]  /*29a0*/  IMAD.SHL.U32 R0, R61, 0x4, RZ ;  /* 0x000000043d007824 */ /* 0x004fe200078e00ff */
[----:B------:R-:W-:Y:S01]  /*29b0*/  BAR.SYNC.DEFER_BLOCKING 0x0 ;  /* 0x0000000000007b1d */ /* 0x000fe20000010000 */
[----:B------:R-:W-:-:S03]  /*29c0*/  ISETP.NE.AND P6, PT, R16, RZ, PT ;  /* 0x000000ff1000720c */ /* 0x000fc60003fc5270 */
[----:B------:R-:W-:Y:S02]  /*29d0*/  LOP3.LUT R0, R0, 0x1fc, RZ, 0xc0, !PT ;  /* 0x000001fc00007812 */ /* 0x000fe400078ec0ff */
[----:B------:R-:W-:Y:S02]  /*29e0*/  SEL R10, R10, 0x7, P6 ;  /* 0x000000070a0a7807 */ /* 0x000fe40003000000 */
[----:B------:R-:W1:Y:S01]  /*29f0*/  LDC.64 R16, c[0x0][0x218] ;  /* 0x00008600ff107b82 */ /* 0x000e620000000a00 */
[----:B------:R-:W-:Y:S01]  /*2a00*/  LEA R29, R0, UR4, 0x2 ;  /* 0x00000004001d7c11 */ /* 0x000fe2000f8e10ff */
[----:B------:R-:W-:Y:S01]  /*2a10*/  ULDC.64 UR4, c[0x0][0x218] ;  /* 0x0000860000047ab9 */ /* 0x000fe20000000a00 */
[----:B------:R-:W-:Y:S02]  /*2a20*/  ISETP.NE.AND P1, PT, R58, RZ, PT ;  /* 0x000000ff3a00720c */ /* 0x000fe40003f25270 */
[----:B------:R-:W-:Y:S02]  /*2a30*/  SEL R18, R10, 0x8, P4 ;  /* 0x000000080a127807 */ /* 0x000fe40002000000 */
[----:B------:R-:W-:-:S02]  /*2a40*/  ISETP.NE.AND P4, PT, R9, RZ, PT ;  /* 0x000000ff0900720c */ /* 0x000fc40003f85270 */
[----:B------:R-:W-:Y:S01]  /*2a50*/  SEL R27, R12, 0x7, P1 ;  /* 0x000000070c1b7807 */ /* 0x000fe20000800000 */
[----:B------:R-:W2:Y:S04]  /*2a60*/  LDS.128 R8, [R29] ;  /* 0x000000001d087984 */ /* 0x000ea80000000c00 */
[----:B------:R-:W3:Y:S01]  /*2a70*/  LDS.128 R12, [R29+0x800] ;  /* 0x000800001d0c7984 */ /* 0x000ee20000000c00 */
[----:B------:R-:W-:Y:S02]  /*2a80*/  ISETP.NE.AND P1, PT, R55, RZ, PT ;  /* 0x000000ff3700720c */ /* 0x000fe40003f25270 */
[----:B------:R-:W-:Y:S02]  /*2a90*/  ISETP.NE.AND P3, PT, R36, RZ, PT ;  /* 0x000000ff2400720c */ /* 0x000fe40003f65270 */
[----:B------:R-:W-:-:S02]  /*2aa0*/  SEL R31, R31, 0x8, P0 ;  /* 0x000000081f1f7807 */ /* 0x000fc40000000000 */
[----:B------:R-:W-:Y:S02]  /*2ab0*/  ISETP.NE.AND P2, PT, R63, RZ, PT ;  /* 0x000000ff3f00720c */ /* 0x000fe40003f45270 */
[----:B------:R-:W-:Y:S02]  /*2ac0*/  ISETP.NE.AND P0, PT, R59, RZ, PT ;  /* 0x000000ff3b00720c */ /* 0x000fe40003f05270 */
[----:B------:R-:W-:Y:S02]  /*2ad0*/  SEL R24, R24, 0x6, P3 ;  /* 0x0000000618187807 */ /* 0x000fe40001800000 */
[----:B------:R-:W-:Y:S02]  /*2ae0*/  SEL R26, R26, 0x6, P1 ;  /* 0x000000061a1a7807 */ /* 0x000fe40000800000 */
[----:B------:R-:W-:Y:S02]  /*2af0*/  ISETP.NE.AND P6, PT, R45, RZ, PT ;  /* 0x000000ff2d00720c */ /* 0x000fe40003fc5270 */
[----:B------:R-:W-:-:S02]  /*2b00*/  ISETP.NE.AND P5, PT, R30, RZ, PT ;  /* 0x000000ff1e00720c */ /* 0x000fc40003fa5270 */
[----:B------:R-:W-:Y:S02]  /*2b10*/  SEL R24, R24, 0x7, P0 ;  /* 0x0000000718187807 */ /* 0x000fe40000000000 */
[----:B------:R-:W-:Y:S02]  /*2b20*/  SEL R26, R26, 0x7, P2 ;  /* 0x000000071a1a7807 */ /* 0x000fe40001000000 */
[----:B0-----:R-:W-:Y:S02]  /*2b30*/  LOP3.LUT R7, R77, R0, RZ, 0xfc, !PT ;  /* 0x000000004d077212 */ /* 0x001fe400078efcff */
[----:B------:R-:W-:Y:S02]  /*2b40*/  SEL R27, R27, 0x8, P4 ;  /* 0x000000081b1b7807 */ /* 0x000fe40002000000 */
[----:B------:R-:W-:Y:S02]  /*2b50*/  SEL R5, R24, 0x8, P5 ;  /* 0x0000000818057807 */ /* 0x000fe40002800000 */
[----:B------:R-:W-:-:S02]  /*2b60*/  SEL R26, R26, 0x8, P6 ;  /* 0x000000081a1a7807 */ /* 0x000fc40003000000 */
[----:B------:R-:W-:Y:S02]  /*2b70*/  PRMT R31, R2, 0x3340, R31 ;  /* 0x00003340021f7816 */ /* 0x000fe4000000001f */
[----:B------:R-:W-:Y:S02]  /*2b80*/  SHF.R.S32.HI R0, RZ, 0x1f, R77 ;  /* 0x0000001fff007819 */ /* 0x000fe4000001144d */
[----:B------:R-:W-:Y:S02]  /*2b90*/  LEA R6, P0, R7, UR4, 0x2 ;  /* 0x0000000407067c11 */ /* 0x000fe4000f8010ff */
[----:B------:R-:W-:Y:S02]  /*2ba0*/  PRMT R18, R18, 0x3340, R25 ;  /* 0x0000334012127816 */ /* 0x000fe40000000019 */
[----:B------:R-:W-:Y:S02]  /*2bb0*/  PRMT R28, R28, 0x3340, R27 ;  /* 0x000033401c1c7816 */ /* 0x000fe4000000001b */
[----:B------:R-:W-:-:S02]  /*2bc0*/  IADD3 R2, P1, R3, UR8, RZ ;  /* 0x0000000803027c10 */ /* 0x000fc4000ff3e0ff */
[----:B------:R-:W-:Y:S01]  /*2bd0*/  PRMT R19, R5, 0x3340, R26 ;  /* 0x0000334005137816 */ /* 0x000fe2000000001a */
[C---:B-1----:R-:W-:Y:S01]  /*2be0*/  IMAD.WIDE R4, R7.reuse, 0x4, R16 ;  /* 0x0000000407047825 */ /* 0x042fe200078e0210 */
[----:B------:R-:W-:Y:S02]  /*2bf0*/  LEA.HI.X R7, R7, UR5, R0, 0x2, P0 ;  /* 0x0000000507077c11 */ /* 0x000fe400080f1400 */
[----:B------:R-:W-:Y:S02]  /*2c00*/  LEA.HI.X.SX32 R3, R3, UR9, 0x1, P1 ;  /* 0x0000000903037c11 */ /* 0x000fe400088f0eff */
[----:B------:R-:W-:Y:S02]  /*2c10*/  PRMT R18, R18, 0x5410, R31 ;  /* 0x0000541012127816 */ /* 0x000fe4000000001f */
[----:B------:R-:W-:Y:S01]  /*2c20*/  PRMT R19, R28, 0x5410, R19 ;  /* 0x000054101c137816 */ /* 0x000fe20000000013 */
[----:B--2---:R-:W-:Y:S04]  /*2c30*/  STG.E.128 desc[UR6][R4.64], R8 ;  /* 0x0000000804007986 */ /* 0x004fe8000c101d06 */
[----:B---3--:R-:W-:Y:S04]  /*2c40*/  STG.E.128 desc[UR6][R6.64+0x800], R12 ;  /* 0x0008000c06007986 */ /* 0x008fe8000c101d06 */
[----:B------:R-:W-:Y:S01]  /*2c50*/  STG.E.64 desc[UR6][R2.64], R18 ;  /* 0x0000001202007986 */ /* 0x000fe2000c101b06 */
[----:B------:R-:W-:Y:S05]  /*2c60*/  EXIT ;  /* 0x000000000000794d */ /* 0x000fea0003800000 */
.L_x_0:
[----:B------:R-:W-:-:S00]  /*2c70*/  BRA `(.L_x_0) ;  /* 0xfffffffc00fc7947 */ /* 0x000fc0000383ffff */
[----:B------:R-:W-:-:S00]  /*2c80*/  NOP ;  /* 0x0000000000007918 */ /* 0x000fc00000000000 */
[----:B------:R-:W-:-:S00]  /*2c90*/  NOP ;  /* 0x0000000000007918 */ /* 0x000fc00000000000 */
[----:B------:R-:W-:-:S00]  /*2ca0*/  NOP ;  /* 0x0000000000007918 */ /* 0x000fc00000000000 */
[----:B------:R-:W-:-:S00]  /*2cb0*/  NOP ;  /* 0x0000000000007918 */ /* 0x000fc00000000000 */
[----:B------:R-:W-:-:S00]  /*2cc0*/  NOP ;  /* 0x0000000000007918 */ /* 0x000fc00000000000 */
[----:B------:R-:W-:-:S00]  /*2cd0*/  NOP ;  /* 0x0000000000007918 */ /* 0x000fc00000000000 */
[----:B------:R-:W-:-:S00]  /*2ce0*/  NOP ;  /* 0x0000000000007918 */ /* 0x000fc00000000000 */
[----:B------:R-:W-:-:S00]  /*2cf0*/  NOP ;  /* 0x0000000000007918 */ /* 0x000fc00000000000 */
.L_x_1:


//--------------------- .nv.shared.triton_poi_fused_max_pool2d_with_indices_9 --------------------------
	.section	.nv.shared.triton_poi_fused_max_pool2d_with_indices_9,"aw",@nobits
	.sectionflags	@""
	.align	16
	.zero		1024


//--------------------- .nv.constant0.triton_poi_fused_max_pool2d_with_indices_9 --------------------------
	.section	.nv.constant0.triton_poi_fused_max_pool2d_with_indices_9,"a",@progbits
	.sectionflags	@""
	.align	4
.nv.constant0.triton_poi_fused_max_pool2d_with_indices_9:
	.zero		556
